//
// Generated by NVIDIA NVVM Compiler
//
// Compiler Build ID: CL-36424714
// Cuda compilation tools, release 13.0, V13.0.88
// Based on NVVM 20.0.0
//

.version 9.0
.target sm_100
.address_size 64

	// .globl	_Z14blurImgKernel1P6uchar3iiPfiS0_
.const .align 4 .b8 dc_filter[324];
.extern .shared .align 16 .b8 s_inPixels[];

.visible .entry _Z14blurImgKernel1P6uchar3iiPfiS0_(
	.param .u64 .ptr .align 1 _Z14blurImgKernel1P6uchar3iiPfiS0__param_0,
	.param .u32 _Z14blurImgKernel1P6uchar3iiPfiS0__param_1,
	.param .u32 _Z14blurImgKernel1P6uchar3iiPfiS0__param_2,
	.param .u64 .ptr .align 1 _Z14blurImgKernel1P6uchar3iiPfiS0__param_3,
	.param .u32 _Z14blurImgKernel1P6uchar3iiPfiS0__param_4,
	.param .u64 .ptr .align 1 _Z14blurImgKernel1P6uchar3iiPfiS0__param_5
)
{
	.reg .pred 	%p<13>;
	.reg .b16 	%rs<46>;
	.reg .b32 	%r<113>;
	.reg .b32 	%f<177>;
	.reg .b64 	%rd<58>;

	ld.param.u64 	%rd4, [_Z14blurImgKernel1P6uchar3iiPfiS0__param_0];
	ld.param.u32 	%r21, [_Z14blurImgKernel1P6uchar3iiPfiS0__param_1];
	ld.param.u32 	%r22, [_Z14blurImgKernel1P6uchar3iiPfiS0__param_2];
	ld.param.u64 	%rd5, [_Z14blurImgKernel1P6uchar3iiPfiS0__param_3];
	ld.param.u32 	%r23, [_Z14blurImgKernel1P6uchar3iiPfiS0__param_4];
	cvta.to.global.u64 	%rd1, %rd4;
	cvta.to.global.u64 	%rd2, %rd5;
	mov.u32 	%r24, %ctaid.y;
	mov.u32 	%r25, %ntid.y;
	mov.u32 	%r26, %tid.y;
	mad.lo.s32 	%r1, %r24, %r25, %r26;
	mov.u32 	%r27, %ctaid.x;
	mov.u32 	%r28, %ntid.x;
	mov.u32 	%r29, %tid.x;
	mad.lo.s32 	%r2, %r27, %r28, %r29;
	setp.ge.s32 	%p1, %r1, %r22;
	setp.ge.s32 	%p2, %r2, %r21;
	or.pred  	%p3, %p2, %p1;
	@%p3 bra 	$L__BB0_16;
	setp.lt.s32 	%p4, %r23, 1;
	mov.f32 	%f171, 0f00000000;
	mov.f32 	%f172, %f171;
	mov.f32 	%f173, %f171;
	@%p4 bra 	$L__BB0_15;
	shr.u32 	%r31, %r23, 1;
	sub.s32 	%r3, %r1, %r31;
	sub.s32 	%r4, %r2, %r31;
	add.s32 	%r5, %r21, -1;
	and.b32  	%r6, %r23, 7;
	and.b32  	%r7, %r23, 3;
	and.b32  	%r8, %r23, 2147483640;
	and.b32  	%r9, %r23, 1;
	mov.f32 	%f173, 0f00000000;
	mov.b32 	%r108, 0;
	mov.f32 	%f172, %f173;
	mov.f32 	%f171, %f173;
$L__BB0_3:
	ld.param.u32 	%r107, [_Z14blurImgKernel1P6uchar3iiPfiS0__param_2];
	setp.lt.u32 	%p5, %r23, 8;
	mul.lo.s32 	%r11, %r108, %r23;
	add.s32 	%r33, %r3, %r108;
	max.s32 	%r34, %r33, 0;
	add.s32 	%r35, %r107, -1;
	min.s32 	%r36, %r34, %r35;
	mul.lo.s32 	%r12, %r36, %r21;
	mov.b32 	%r111, 0;
	@%p5 bra 	$L__BB0_6;
	mov.b32 	%r109, 0;
$L__BB0_5:
	.pragma "nounroll";
	add.s32 	%r38, %r109, %r11;
	mul.wide.u32 	%rd6, %r38, 4;
	add.s64 	%rd7, %rd2, %rd6;
	ld.global.f32 	%f46, [%rd7];
	add.s32 	%r39, %r4, %r109;
	max.s32 	%r40, %r39, 0;
	min.s32 	%r41, %r40, %r5;
	add.s32 	%r42, %r41, %r12;
	mul.wide.s32 	%rd8, %r42, 3;
	add.s64 	%rd9, %rd1, %rd8;
	ld.global.u8 	%rs1, [%rd9];
	cvt.rn.f32.u16 	%f47, %rs1;
	ld.global.u8 	%rs2, [%rd9+1];
	cvt.rn.f32.u16 	%f48, %rs2;
	ld.global.u8 	%rs3, [%rd9+2];
	cvt.rn.f32.u16 	%f49, %rs3;
	fma.rn.f32 	%f50, %f46, %f47, %f171;
	fma.rn.f32 	%f51, %f46, %f48, %f172;
	fma.rn.f32 	%f52, %f46, %f49, %f173;
	ld.global.f32 	%f53, [%rd7+4];
	add.s32 	%r43, %r39, 1;
	max.s32 	%r44, %r43, 0;
	min.s32 	%r45, %r44, %r5;
	add.s32 	%r46, %r45, %r12;
	mul.wide.s32 	%rd10, %r46, 3;
	add.s64 	%rd11, %rd1, %rd10;
	ld.global.u8 	%rs4, [%rd11];
	cvt.rn.f32.u16 	%f54, %rs4;
	ld.global.u8 	%rs5, [%rd11+1];
	cvt.rn.f32.u16 	%f55, %rs5;
	ld.global.u8 	%rs6, [%rd11+2];
	cvt.rn.f32.u16 	%f56, %rs6;
	fma.rn.f32 	%f57, %f53, %f54, %f50;
	fma.rn.f32 	%f58, %f53, %f55, %f51;
	fma.rn.f32 	%f59, %f53, %f56, %f52;
	ld.global.f32 	%f60, [%rd7+8];
	add.s32 	%r47, %r39, 2;
	max.s32 	%r48, %r47, 0;
	min.s32 	%r49, %r48, %r5;
	add.s32 	%r50, %r49, %r12;
	mul.wide.s32 	%rd12, %r50, 3;
	add.s64 	%rd13, %rd1, %rd12;
	ld.global.u8 	%rs7, [%rd13];
	cvt.rn.f32.u16 	%f61, %rs7;
	ld.global.u8 	%rs8, [%rd13+1];
	cvt.rn.f32.u16 	%f62, %rs8;
	ld.global.u8 	%rs9, [%rd13+2];
	cvt.rn.f32.u16 	%f63, %rs9;
	fma.rn.f32 	%f64, %f60, %f61, %f57;
	fma.rn.f32 	%f65, %f60, %f62, %f58;
	fma.rn.f32 	%f66, %f60, %f63, %f59;
	ld.global.f32 	%f67, [%rd7+12];
	add.s32 	%r51, %r39, 3;
	max.s32 	%r52, %r51, 0;
	min.s32 	%r53, %r52, %r5;
	add.s32 	%r54, %r53, %r12;
	mul.wide.s32 	%rd14, %r54, 3;
	add.s64 	%rd15, %rd1, %rd14;
	ld.global.u8 	%rs10, [%rd15];
	cvt.rn.f32.u16 	%f68, %rs10;
	ld.global.u8 	%rs11, [%rd15+1];
	cvt.rn.f32.u16 	%f69, %rs11;
	ld.global.u8 	%rs12, [%rd15+2];
	cvt.rn.f32.u16 	%f70, %rs12;
	fma.rn.f32 	%f71, %f67, %f68, %f64;
	fma.rn.f32 	%f72, %f67, %f69, %f65;
	fma.rn.f32 	%f73, %f67, %f70, %f66;
	ld.global.f32 	%f74, [%rd7+16];
	add.s32 	%r55, %r39, 4;
	max.s32 	%r56, %r55, 0;
	min.s32 	%r57, %r56, %r5;
	add.s32 	%r58, %r57, %r12;
	mul.wide.s32 	%rd16, %r58, 3;
	add.s64 	%rd17, %rd1, %rd16;
	ld.global.u8 	%rs13, [%rd17];
	cvt.rn.f32.u16 	%f75, %rs13;
	ld.global.u8 	%rs14, [%rd17+1];
	cvt.rn.f32.u16 	%f76, %rs14;
	ld.global.u8 	%rs15, [%rd17+2];
	cvt.rn.f32.u16 	%f77, %rs15;
	fma.rn.f32 	%f78, %f74, %f75, %f71;
	fma.rn.f32 	%f79, %f74, %f76, %f72;
	fma.rn.f32 	%f80, %f74, %f77, %f73;
	ld.global.f32 	%f81, [%rd7+20];
	add.s32 	%r59, %r39, 5;
	max.s32 	%r60, %r59, 0;
	min.s32 	%r61, %r60, %r5;
	add.s32 	%r62, %r61, %r12;
	mul.wide.s32 	%rd18, %r62, 3;
	add.s64 	%rd19, %rd1, %rd18;
	ld.global.u8 	%rs16, [%rd19];
	cvt.rn.f32.u16 	%f82, %rs16;
	ld.global.u8 	%rs17, [%rd19+1];
	cvt.rn.f32.u16 	%f83, %rs17;
	ld.global.u8 	%rs18, [%rd19+2];
	cvt.rn.f32.u16 	%f84, %rs18;
	fma.rn.f32 	%f85, %f81, %f82, %f78;
	fma.rn.f32 	%f86, %f81, %f83, %f79;
	fma.rn.f32 	%f87, %f81, %f84, %f80;
	ld.global.f32 	%f88, [%rd7+24];
	add.s32 	%r63, %r39, 6;
	max.s32 	%r64, %r63, 0;
	min.s32 	%r65, %r64, %r5;
	add.s32 	%r66, %r65, %r12;
	mul.wide.s32 	%rd20, %r66, 3;
	add.s64 	%rd21, %rd1, %rd20;
	ld.global.u8 	%rs19, [%rd21];
	cvt.rn.f32.u16 	%f89, %rs19;
	ld.global.u8 	%rs20, [%rd21+1];
	cvt.rn.f32.u16 	%f90, %rs20;
	ld.global.u8 	%rs21, [%rd21+2];
	cvt.rn.f32.u16 	%f91, %rs21;
	fma.rn.f32 	%f92, %f88, %f89, %f85;
	fma.rn.f32 	%f93, %f88, %f90, %f86;
	fma.rn.f32 	%f94, %f88, %f91, %f87;
	ld.global.f32 	%f95, [%rd7+28];
	add.s32 	%r67, %r39, 7;
	max.s32 	%r68, %r67, 0;
	min.s32 	%r69, %r68, %r5;
	add.s32 	%r70, %r69, %r12;
	mul.wide.s32 	%rd22, %r70, 3;
	add.s64 	%rd23, %rd1, %rd22;
	ld.global.u8 	%rs22, [%rd23];
	cvt.rn.f32.u16 	%f96, %rs22;
	ld.global.u8 	%rs23, [%rd23+1];
	cvt.rn.f32.u16 	%f97, %rs23;
	ld.global.u8 	%rs24, [%rd23+2];
	cvt.rn.f32.u16 	%f98, %rs24;
	fma.rn.f32 	%f171, %f95, %f96, %f92;
	fma.rn.f32 	%f172, %f95, %f97, %f93;
	fma.rn.f32 	%f173, %f95, %f98, %f94;
	add.s32 	%r109, %r109, 8;
	setp.ne.s32 	%p6, %r109, %r8;
	mov.u32 	%r111, %r8;
	@%p6 bra 	$L__BB0_5;
$L__BB0_6:
	setp.eq.s32 	%p7, %r6, 0;
	@%p7 bra 	$L__BB0_14;
	add.s32 	%r71, %r6, -1;
	setp.lt.u32 	%p8, %r71, 3;
	@%p8 bra 	$L__BB0_9;
	add.s32 	%r72, %r111, %r11;
	mul.wide.u32 	%rd24, %r72, 4;
	add.s64 	%rd25, %rd2, %rd24;
	ld.global.f32 	%f100, [%rd25];
	add.s32 	%r73, %r4, %r111;
	max.s32 	%r74, %r73, 0;
	min.s32 	%r75, %r74, %r5;
	add.s32 	%r76, %r75, %r12;
	mul.wide.s32 	%rd26, %r76, 3;
	add.s64 	%rd27, %rd1, %rd26;
	ld.global.u8 	%rs25, [%rd27];
	cvt.rn.f32.u16 	%f101, %rs25;
	ld.global.u8 	%rs26, [%rd27+1];
	cvt.rn.f32.u16 	%f102, %rs26;
	ld.global.u8 	%rs27, [%rd27+2];
	cvt.rn.f32.u16 	%f103, %rs27;
	fma.rn.f32 	%f104, %f100, %f101, %f171;
	fma.rn.f32 	%f105, %f100, %f102, %f172;
	fma.rn.f32 	%f106, %f100, %f103, %f173;
	cvt.u64.u32 	%rd28, %r11;
	cvt.u64.u32 	%rd29, %r111;
	add.s64 	%rd30, %rd29, %rd28;
	shl.b64 	%rd31, %rd30, 2;
	add.s64 	%rd32, %rd2, %rd31;
	ld.global.f32 	%f107, [%rd32+4];
	add.s32 	%r77, %r73, 1;
	max.s32 	%r78, %r77, 0;
	min.s32 	%r79, %r78, %r5;
	add.s32 	%r80, %r79, %r12;
	mul.wide.s32 	%rd33, %r80, 3;
	add.s64 	%rd34, %rd1, %rd33;
	ld.global.u8 	%rs28, [%rd34];
	cvt.rn.f32.u16 	%f108, %rs28;
	ld.global.u8 	%rs29, [%rd34+1];
	cvt.rn.f32.u16 	%f109, %rs29;
	ld.global.u8 	%rs30, [%rd34+2];
	cvt.rn.f32.u16 	%f110, %rs30;
	fma.rn.f32 	%f111, %f107, %f108, %f104;
	fma.rn.f32 	%f112, %f107, %f109, %f105;
	fma.rn.f32 	%f113, %f107, %f110, %f106;
	ld.global.f32 	%f114, [%rd32+8];
	add.s32 	%r81, %r73, 2;
	max.s32 	%r82, %r81, 0;
	min.s32 	%r83, %r82, %r5;
	add.s32 	%r84, %r83, %r12;
	mul.wide.s32 	%rd35, %r84, 3;
	add.s64 	%rd36, %rd1, %rd35;
	ld.global.u8 	%rs31, [%rd36];
	cvt.rn.f32.u16 	%f115, %rs31;
	ld.global.u8 	%rs32, [%rd36+1];
	cvt.rn.f32.u16 	%f116, %rs32;
	ld.global.u8 	%rs33, [%rd36+2];
	cvt.rn.f32.u16 	%f117, %rs33;
	fma.rn.f32 	%f118, %f114, %f115, %f111;
	fma.rn.f32 	%f119, %f114, %f116, %f112;
	fma.rn.f32 	%f120, %f114, %f117, %f113;
	ld.global.f32 	%f121, [%rd32+12];
	add.s32 	%r85, %r73, 3;
	max.s32 	%r86, %r85, 0;
	min.s32 	%r87, %r86, %r5;
	add.s32 	%r88, %r87, %r12;
	mul.wide.s32 	%rd37, %r88, 3;
	add.s64 	%rd38, %rd1, %rd37;
	ld.global.u8 	%rs34, [%rd38];
	cvt.rn.f32.u16 	%f122, %rs34;
	ld.global.u8 	%rs35, [%rd38+1];
	cvt.rn.f32.u16 	%f123, %rs35;
	ld.global.u8 	%rs36, [%rd38+2];
	cvt.rn.f32.u16 	%f124, %rs36;
	fma.rn.f32 	%f171, %f121, %f122, %f118;
	fma.rn.f32 	%f172, %f121, %f123, %f119;
	fma.rn.f32 	%f173, %f121, %f124, %f120;
	add.s32 	%r111, %r111, 4;
$L__BB0_9:
	setp.eq.s32 	%p9, %r7, 0;
	@%p9 bra 	$L__BB0_14;
	setp.eq.s32 	%p10, %r7, 1;
	@%p10 bra 	$L__BB0_12;
	add.s32 	%r89, %r111, %r11;
	mul.wide.u32 	%rd39, %r89, 4;
	add.s64 	%rd40, %rd2, %rd39;
	ld.global.f32 	%f126, [%rd40];
	add.s32 	%r90, %r4, %r111;
	max.s32 	%r91, %r90, 0;
	min.s32 	%r92, %r91, %r5;
	add.s32 	%r93, %r92, %r12;
	mul.wide.s32 	%rd41, %r93, 3;
	add.s64 	%rd42, %rd1, %rd41;
	ld.global.u8 	%rs37, [%rd42];
	cvt.rn.f32.u16 	%f127, %rs37;
	ld.global.u8 	%rs38, [%rd42+1];
	cvt.rn.f32.u16 	%f128, %rs38;
	ld.global.u8 	%rs39, [%rd42+2];
	cvt.rn.f32.u16 	%f129, %rs39;
	fma.rn.f32 	%f130, %f126, %f127, %f171;
	fma.rn.f32 	%f131, %f126, %f128, %f172;
	fma.rn.f32 	%f132, %f126, %f129, %f173;
	cvt.u64.u32 	%rd43, %r11;
	cvt.u64.u32 	%rd44, %r111;
	add.s64 	%rd45, %rd44, %rd43;
	shl.b64 	%rd46, %rd45, 2;
	add.s64 	%rd47, %rd2, %rd46;
	ld.global.f32 	%f133, [%rd47+4];
	add.s32 	%r94, %r90, 1;
	max.s32 	%r95, %r94, 0;
	min.s32 	%r96, %r95, %r5;
	add.s32 	%r97, %r96, %r12;
	mul.wide.s32 	%rd48, %r97, 3;
	add.s64 	%rd49, %rd1, %rd48;
	ld.global.u8 	%rs40, [%rd49];
	cvt.rn.f32.u16 	%f134, %rs40;
	ld.global.u8 	%rs41, [%rd49+1];
	cvt.rn.f32.u16 	%f135, %rs41;
	ld.global.u8 	%rs42, [%rd49+2];
	cvt.rn.f32.u16 	%f136, %rs42;
	fma.rn.f32 	%f171, %f133, %f134, %f130;
	fma.rn.f32 	%f172, %f133, %f135, %f131;
	fma.rn.f32 	%f173, %f133, %f136, %f132;
	add.s32 	%r111, %r111, 2;
$L__BB0_12:
	setp.eq.s32 	%p11, %r9, 0;
	@%p11 bra 	$L__BB0_14;
	add.s32 	%r98, %r111, %r11;
	mul.wide.u32 	%rd50, %r98, 4;
	add.s64 	%rd51, %rd2, %rd50;
	ld.global.f32 	%f137, [%rd51];
	add.s32 	%r99, %r4, %r111;
	max.s32 	%r100, %r99, 0;
	min.s32 	%r101, %r100, %r5;
	add.s32 	%r102, %r101, %r12;
	mul.wide.s32 	%rd52, %r102, 3;
	add.s64 	%rd53, %rd1, %rd52;
	ld.global.u8 	%rs43, [%rd53];
	cvt.rn.f32.u16 	%f138, %rs43;
	ld.global.u8 	%rs44, [%rd53+1];
	cvt.rn.f32.u16 	%f139, %rs44;
	ld.global.u8 	%rs45, [%rd53+2];
	cvt.rn.f32.u16 	%f140, %rs45;
	fma.rn.f32 	%f171, %f137, %f138, %f171;
	fma.rn.f32 	%f172, %f137, %f139, %f172;
	fma.rn.f32 	%f173, %f137, %f140, %f173;
$L__BB0_14:
	add.s32 	%r108, %r108, 1;
	setp.ne.s32 	%p12, %r108, %r23;
	@%p12 bra 	$L__BB0_3;
$L__BB0_15:
	ld.param.u64 	%rd57, [_Z14blurImgKernel1P6uchar3iiPfiS0__param_5];
	max.f32 	%f141, %f171, 0f00000000;
	min.f32 	%f142, %f141, 0f437F0000;
	cvt.rzi.u32.f32 	%r103, %f142;
	mad.lo.s32 	%r104, %r21, %r1, %r2;
	cvta.to.global.u64 	%rd54, %rd57;
	mul.wide.s32 	%rd55, %r104, 3;
	add.s64 	%rd56, %rd54, %rd55;
	st.global.u8 	[%rd56], %r103;
	max.f32 	%f143, %f172, 0f00000000;
	min.f32 	%f144, %f143, 0f437F0000;
	cvt.rzi.u32.f32 	%r105, %f144;
	st.global.u8 	[%rd56+1], %r105;
	max.f32 	%f145, %f173, 0f00000000;
	min.f32 	%f146, %f145, 0f437F0000;
	cvt.rzi.u32.f32 	%r106, %f146;
	st.global.u8 	[%rd56+2], %r106;
$L__BB0_16:
	ret;

}
	// .globl	_Z14blurImgKernel2P6uchar3iiPfiS0_
.visible .entry _Z14blurImgKernel2P6uchar3iiPfiS0_(
	.param .u64 .ptr .align 1 _Z14blurImgKernel2P6uchar3iiPfiS0__param_0,
	.param .u32 _Z14blurImgKernel2P6uchar3iiPfiS0__param_1,
	.param .u32 _Z14blurImgKernel2P6uchar3iiPfiS0__param_2,
	.param .u64 .ptr .align 1 _Z14blurImgKernel2P6uchar3iiPfiS0__param_3,
	.param .u32 _Z14blurImgKernel2P6uchar3iiPfiS0__param_4,
	.param .u64 .ptr .align 1 _Z14blurImgKernel2P6uchar3iiPfiS0__param_5
)
{
	.reg .pred 	%p<16>;
	.reg .b16 	%rs<58>;
	.reg .b32 	%r<98>;
	.reg .b32 	%f<177>;
	.reg .b64 	%rd<40>;

	ld.param.u64 	%rd7, [_Z14blurImgKernel2P6uchar3iiPfiS0__param_0];
	ld.param.u32 	%r39, [_Z14blurImgKernel2P6uchar3iiPfiS0__param_1];
	ld.param.u32 	%r40, [_Z14blurImgKernel2P6uchar3iiPfiS0__param_2];
	ld.param.u64 	%rd8, [_Z14blurImgKernel2P6uchar3iiPfiS0__param_3];
	ld.param.u32 	%r41, [_Z14blurImgKernel2P6uchar3iiPfiS0__param_4];
	cvta.to.global.u64 	%rd1, %rd8;
	cvta.to.global.u64 	%rd2, %rd7;
	mov.u32 	%r42, %ctaid.y;
	mov.u32 	%r1, %ntid.y;
	mov.u32 	%r2, %tid.y;
	mad.lo.s32 	%r3, %r42, %r1, %r2;
	mov.u32 	%r43, %ctaid.x;
	mov.u32 	%r4, %ntid.x;
	mov.u32 	%r5, %tid.x;
	mad.lo.s32 	%r6, %r43, %r4, %r5;
	shr.u32 	%r44, %r41, 31;
	add.s32 	%r45, %r41, %r44;
	shr.s32 	%r46, %r45, 1;
	and.b32  	%r7, %r45, -2;
	add.s32 	%r8, %r7, %r4;
	sub.s32 	%r9, %r3, %r46;
	sub.s32 	%r10, %r6, %r46;
	max.s32 	%r47, %r9, 0;
	add.s32 	%r11, %r40, -1;
	min.s32 	%r48, %r47, %r11;
	mul.lo.s32 	%r12, %r48, %r39;
	max.s32 	%r49, %r10, 0;
	add.s32 	%r13, %r39, -1;
	min.s32 	%r14, %r49, %r13;
	add.s32 	%r50, %r12, %r14;
	mul.wide.s32 	%rd9, %r50, 3;
	add.s64 	%rd10, %rd2, %rd9;
	ld.global.u8 	%rs1, [%rd10];
	ld.global.u8 	%rs2, [%rd10+1];
	ld.global.u8 	%rs3, [%rd10+2];
	mad.lo.s32 	%r51, %r8, %r2, %r5;
	mov.u32 	%r52, s_inPixels;
	mad.lo.s32 	%r15, %r51, 3, %r52;
	st.shared.u8 	[%r15], %rs1;
	st.shared.u8 	[%r15+1], %rs2;
	st.shared.u8 	[%r15+2], %rs3;
	bar.sync 	0;
	setp.ge.u32 	%p1, %r5, %r7;
	@%p1 bra 	$L__BB1_2;
	add.s32 	%r53, %r10, %r4;
	max.s32 	%r54, %r53, 0;
	min.s32 	%r55, %r54, %r13;
	add.s32 	%r56, %r12, %r55;
	mul.wide.s32 	%rd11, %r56, 3;
	add.s64 	%rd12, %rd2, %rd11;
	ld.global.u8 	%rs4, [%rd12];
	ld.global.u8 	%rs5, [%rd12+1];
	ld.global.u8 	%rs6, [%rd12+2];
	mad.lo.s32 	%r57, %r4, 3, %r15;
	st.shared.u8 	[%r57], %rs4;
	st.shared.u8 	[%r57+1], %rs5;
	st.shared.u8 	[%r57+2], %rs6;
$L__BB1_2:
	setp.ge.u32 	%p2, %r2, %r7;
	@%p2 bra 	$L__BB1_5;
	setp.ge.u32 	%p3, %r5, %r7;
	add.s32 	%r58, %r2, %r1;
	add.s32 	%r59, %r9, %r1;
	max.s32 	%r60, %r59, 0;
	min.s32 	%r61, %r60, %r11;
	mul.lo.s32 	%r16, %r61, %r39;
	add.s32 	%r62, %r16, %r14;
	mul.wide.s32 	%rd13, %r62, 3;
	add.s64 	%rd14, %rd2, %rd13;
	ld.global.u8 	%rs7, [%rd14];
	ld.global.u8 	%rs8, [%rd14+1];
	ld.global.u8 	%rs9, [%rd14+2];
	mad.lo.s32 	%r63, %r8, %r58, %r5;
	mad.lo.s32 	%r17, %r63, 3, %r52;
	st.shared.u8 	[%r17], %rs7;
	st.shared.u8 	[%r17+1], %rs8;
	st.shared.u8 	[%r17+2], %rs9;
	@%p3 bra 	$L__BB1_5;
	add.s32 	%r65, %r10, %r4;
	max.s32 	%r66, %r65, 0;
	min.s32 	%r67, %r66, %r13;
	add.s32 	%r68, %r16, %r67;
	mul.wide.s32 	%rd15, %r68, 3;
	add.s64 	%rd16, %rd2, %rd15;
	ld.global.u8 	%rs10, [%rd16];
	ld.global.u8 	%rs11, [%rd16+1];
	ld.global.u8 	%rs12, [%rd16+2];
	mad.lo.s32 	%r69, %r4, 3, %r17;
	st.shared.u8 	[%r69], %rs10;
	st.shared.u8 	[%r69+1], %rs11;
	st.shared.u8 	[%r69+2], %rs12;
$L__BB1_5:
	bar.sync 	0;
	setp.ge.s32 	%p4, %r3, %r40;
	setp.ge.s32 	%p5, %r6, %r39;
	or.pred  	%p6, %p5, %p4;
	@%p6 bra 	$L__BB1_21;
	mad.lo.s32 	%r18, %r39, %r3, %r6;
	setp.lt.s32 	%p7, %r41, 1;
	mov.f32 	%f171, 0f00000000;
	mov.f32 	%f172, %f171;
	mov.f32 	%f173, %f171;
	@%p7 bra 	$L__BB1_20;
	and.b32  	%r19, %r41, 7;
	and.b32  	%r20, %r41, 3;
	and.b32  	%r21, %r41, 2147483640;
	and.b32  	%r22, %r41, 1;
	neg.s32 	%r23, %r21;
	mov.f32 	%f173, 0f00000000;
	mov.b32 	%r92, 0;
	mov.f32 	%f172, %f173;
	mov.f32 	%f171, %f173;
$L__BB1_8:
	setp.lt.u32 	%p8, %r41, 8;
	mul.lo.s32 	%r25, %r92, %r41;
	add.s32 	%r26, %r92, %r2;
	mad.lo.s32 	%r27, %r26, %r8, %r5;
	mov.b32 	%r96, 0;
	@%p8 bra 	$L__BB1_11;
	mul.lo.s32 	%r72, %r8, %r26;
	mad.lo.s32 	%r74, %r5, 3, %r52;
	mad.lo.s32 	%r75, %r72, 3, %r74;
	add.s32 	%r93, %r75, 11;
	mul.wide.u32 	%rd17, %r25, 4;
	add.s64 	%rd18, %rd1, %rd17;
	add.s64 	%rd39, %rd18, 16;
	mov.u32 	%r94, %r23;
$L__BB1_10:
	.pragma "nounroll";
	ld.global.f32 	%f46, [%rd39+-16];
	ld.shared.u8 	%rs13, [%r93+-11];
	cvt.rn.f32.u16 	%f47, %rs13;
	ld.shared.u8 	%rs14, [%r93+-10];
	cvt.rn.f32.u16 	%f48, %rs14;
	ld.shared.u8 	%rs15, [%r93+-9];
	cvt.rn.f32.u16 	%f49, %rs15;
	fma.rn.f32 	%f50, %f46, %f47, %f171;
	fma.rn.f32 	%f51, %f46, %f48, %f172;
	fma.rn.f32 	%f52, %f46, %f49, %f173;
	ld.global.f32 	%f53, [%rd39+-12];
	ld.shared.u8 	%rs16, [%r93+-8];
	cvt.rn.f32.u16 	%f54, %rs16;
	ld.shared.u8 	%rs17, [%r93+-7];
	cvt.rn.f32.u16 	%f55, %rs17;
	ld.shared.u8 	%rs18, [%r93+-6];
	cvt.rn.f32.u16 	%f56, %rs18;
	fma.rn.f32 	%f57, %f53, %f54, %f50;
	fma.rn.f32 	%f58, %f53, %f55, %f51;
	fma.rn.f32 	%f59, %f53, %f56, %f52;
	ld.global.f32 	%f60, [%rd39+-8];
	ld.shared.u8 	%rs19, [%r93+-5];
	cvt.rn.f32.u16 	%f61, %rs19;
	ld.shared.u8 	%rs20, [%r93+-4];
	cvt.rn.f32.u16 	%f62, %rs20;
	ld.shared.u8 	%rs21, [%r93+-3];
	cvt.rn.f32.u16 	%f63, %rs21;
	fma.rn.f32 	%f64, %f60, %f61, %f57;
	fma.rn.f32 	%f65, %f60, %f62, %f58;
	fma.rn.f32 	%f66, %f60, %f63, %f59;
	ld.global.f32 	%f67, [%rd39+-4];
	ld.shared.u8 	%rs22, [%r93+-2];
	cvt.rn.f32.u16 	%f68, %rs22;
	ld.shared.u8 	%rs23, [%r93+-1];
	cvt.rn.f32.u16 	%f69, %rs23;
	ld.shared.u8 	%rs24, [%r93];
	cvt.rn.f32.u16 	%f70, %rs24;
	fma.rn.f32 	%f71, %f67, %f68, %f64;
	fma.rn.f32 	%f72, %f67, %f69, %f65;
	fma.rn.f32 	%f73, %f67, %f70, %f66;
	ld.global.f32 	%f74, [%rd39];
	ld.shared.u8 	%rs25, [%r93+1];
	cvt.rn.f32.u16 	%f75, %rs25;
	ld.shared.u8 	%rs26, [%r93+2];
	cvt.rn.f32.u16 	%f76, %rs26;
	ld.shared.u8 	%rs27, [%r93+3];
	cvt.rn.f32.u16 	%f77, %rs27;
	fma.rn.f32 	%f78, %f74, %f75, %f71;
	fma.rn.f32 	%f79, %f74, %f76, %f72;
	fma.rn.f32 	%f80, %f74, %f77, %f73;
	ld.global.f32 	%f81, [%rd39+4];
	ld.shared.u8 	%rs28, [%r93+4];
	cvt.rn.f32.u16 	%f82, %rs28;
	ld.shared.u8 	%rs29, [%r93+5];
	cvt.rn.f32.u16 	%f83, %rs29;
	ld.shared.u8 	%rs30, [%r93+6];
	cvt.rn.f32.u16 	%f84, %rs30;
	fma.rn.f32 	%f85, %f81, %f82, %f78;
	fma.rn.f32 	%f86, %f81, %f83, %f79;
	fma.rn.f32 	%f87, %f81, %f84, %f80;
	ld.global.f32 	%f88, [%rd39+8];
	ld.shared.u8 	%rs31, [%r93+7];
	cvt.rn.f32.u16 	%f89, %rs31;
	ld.shared.u8 	%rs32, [%r93+8];
	cvt.rn.f32.u16 	%f90, %rs32;
	ld.shared.u8 	%rs33, [%r93+9];
	cvt.rn.f32.u16 	%f91, %rs33;
	fma.rn.f32 	%f92, %f88, %f89, %f85;
	fma.rn.f32 	%f93, %f88, %f90, %f86;
	fma.rn.f32 	%f94, %f88, %f91, %f87;
	ld.global.f32 	%f95, [%rd39+12];
	ld.shared.u8 	%rs34, [%r93+10];
	cvt.rn.f32.u16 	%f96, %rs34;
	ld.shared.u8 	%rs35, [%r93+11];
	cvt.rn.f32.u16 	%f97, %rs35;
	ld.shared.u8 	%rs36, [%r93+12];
	cvt.rn.f32.u16 	%f98, %rs36;
	fma.rn.f32 	%f171, %f95, %f96, %f92;
	fma.rn.f32 	%f172, %f95, %f97, %f93;
	fma.rn.f32 	%f173, %f95, %f98, %f94;
	add.s32 	%r94, %r94, 8;
	add.s32 	%r93, %r93, 24;
	add.s64 	%rd39, %rd39, 32;
	setp.ne.s32 	%p9, %r94, 0;
	mov.u32 	%r96, %r21;
	@%p9 bra 	$L__BB1_10;
$L__BB1_11:
	setp.eq.s32 	%p10, %r19, 0;
	@%p10 bra 	$L__BB1_19;
	add.s32 	%r76, %r19, -1;
	setp.lt.u32 	%p11, %r76, 3;
	@%p11 bra 	$L__BB1_14;
	add.s32 	%r77, %r96, %r25;
	mul.wide.u32 	%rd19, %r77, 4;
	add.s64 	%rd20, %rd1, %rd19;
	ld.global.f32 	%f100, [%rd20];
	add.s32 	%r78, %r27, %r96;
	mad.lo.s32 	%r80, %r78, 3, %r52;
	ld.shared.u8 	%rs37, [%r80];
	cvt.rn.f32.u16 	%f101, %rs37;
	ld.shared.u8 	%rs38, [%r80+1];
	cvt.rn.f32.u16 	%f102, %rs38;
	ld.shared.u8 	%rs39, [%r80+2];
	cvt.rn.f32.u16 	%f103, %rs39;
	fma.rn.f32 	%f104, %f100, %f101, %f171;
	fma.rn.f32 	%f105, %f100, %f102, %f172;
	fma.rn.f32 	%f106, %f100, %f103, %f173;
	cvt.u64.u32 	%rd21, %r25;
	cvt.u64.u32 	%rd22, %r96;
	add.s64 	%rd23, %rd22, %rd21;
	shl.b64 	%rd24, %rd23, 2;
	add.s64 	%rd25, %rd1, %rd24;
	ld.global.f32 	%f107, [%rd25+4];
	ld.shared.u8 	%rs40, [%r80+3];
	cvt.rn.f32.u16 	%f108, %rs40;
	ld.shared.u8 	%rs41, [%r80+4];
	cvt.rn.f32.u16 	%f109, %rs41;
	ld.shared.u8 	%rs42, [%r80+5];
	cvt.rn.f32.u16 	%f110, %rs42;
	fma.rn.f32 	%f111, %f107, %f108, %f104;
	fma.rn.f32 	%f112, %f107, %f109, %f105;
	fma.rn.f32 	%f113, %f107, %f110, %f106;
	ld.global.f32 	%f114, [%rd25+8];
	ld.shared.u8 	%rs43, [%r80+6];
	cvt.rn.f32.u16 	%f115, %rs43;
	ld.shared.u8 	%rs44, [%r80+7];
	cvt.rn.f32.u16 	%f116, %rs44;
	ld.shared.u8 	%rs45, [%r80+8];
	cvt.rn.f32.u16 	%f117, %rs45;
	fma.rn.f32 	%f118, %f114, %f115, %f111;
	fma.rn.f32 	%f119, %f114, %f116, %f112;
	fma.rn.f32 	%f120, %f114, %f117, %f113;
	ld.global.f32 	%f121, [%rd25+12];
	ld.shared.u8 	%rs46, [%r80+9];
	cvt.rn.f32.u16 	%f122, %rs46;
	ld.shared.u8 	%rs47, [%r80+10];
	cvt.rn.f32.u16 	%f123, %rs47;
	ld.shared.u8 	%rs48, [%r80+11];
	cvt.rn.f32.u16 	%f124, %rs48;
	fma.rn.f32 	%f171, %f121, %f122, %f118;
	fma.rn.f32 	%f172, %f121, %f123, %f119;
	fma.rn.f32 	%f173, %f121, %f124, %f120;
	add.s32 	%r96, %r96, 4;
$L__BB1_14:
	setp.eq.s32 	%p12, %r20, 0;
	@%p12 bra 	$L__BB1_19;
	setp.eq.s32 	%p13, %r20, 1;
	@%p13 bra 	$L__BB1_17;
	add.s32 	%r81, %r96, %r25;
	mul.wide.u32 	%rd26, %r81, 4;
	add.s64 	%rd27, %rd1, %rd26;
	ld.global.f32 	%f126, [%rd27];
	add.s32 	%r82, %r27, %r96;
	mad.lo.s32 	%r84, %r82, 3, %r52;
	ld.shared.u8 	%rs49, [%r84];
	cvt.rn.f32.u16 	%f127, %rs49;
	ld.shared.u8 	%rs50, [%r84+1];
	cvt.rn.f32.u16 	%f128, %rs50;
	ld.shared.u8 	%rs51, [%r84+2];
	cvt.rn.f32.u16 	%f129, %rs51;
	fma.rn.f32 	%f130, %f126, %f127, %f171;
	fma.rn.f32 	%f131, %f126, %f128, %f172;
	fma.rn.f32 	%f132, %f126, %f129, %f173;
	cvt.u64.u32 	%rd28, %r25;
	cvt.u64.u32 	%rd29, %r96;
	add.s64 	%rd30, %rd29, %rd28;
	shl.b64 	%rd31, %rd30, 2;
	add.s64 	%rd32, %rd1, %rd31;
	ld.global.f32 	%f133, [%rd32+4];
	ld.shared.u8 	%rs52, [%r84+3];
	cvt.rn.f32.u16 	%f134, %rs52;
	ld.shared.u8 	%rs53, [%r84+4];
	cvt.rn.f32.u16 	%f135, %rs53;
	ld.shared.u8 	%rs54, [%r84+5];
	cvt.rn.f32.u16 	%f136, %rs54;
	fma.rn.f32 	%f171, %f133, %f134, %f130;
	fma.rn.f32 	%f172, %f133, %f135, %f131;
	fma.rn.f32 	%f173, %f133, %f136, %f132;
	add.s32 	%r96, %r96, 2;
$L__BB1_17:
	setp.eq.s32 	%p14, %r22, 0;
	@%p14 bra 	$L__BB1_19;
	add.s32 	%r85, %r96, %r25;
	mul.wide.u32 	%rd33, %r85, 4;
	add.s64 	%rd34, %rd1, %rd33;
	ld.global.f32 	%f137, [%rd34];
	add.s32 	%r86, %r27, %r96;
	mad.lo.s32 	%r88, %r86, 3, %r52;
	ld.shared.u8 	%rs55, [%r88];
	cvt.rn.f32.u16 	%f138, %rs55;
	ld.shared.u8 	%rs56, [%r88+1];
	cvt.rn.f32.u16 	%f139, %rs56;
	ld.shared.u8 	%rs57, [%r88+2];
	cvt.rn.f32.u16 	%f140, %rs57;
	fma.rn.f32 	%f171, %f137, %f138, %f171;
	fma.rn.f32 	%f172, %f137, %f139, %f172;
	fma.rn.f32 	%f173, %f137, %f140, %f173;
$L__BB1_19:
	add.s32 	%r92, %r92, 1;
	setp.ne.s32 	%p15, %r92, %r41;
	@%p15 bra 	$L__BB1_8;
$L__BB1_20:
	ld.param.u64 	%rd38, [_Z14blurImgKernel2P6uchar3iiPfiS0__param_5];
	max.f32 	%f141, %f171, 0f00000000;
	min.f32 	%f142, %f141, 0f437F0000;
	cvt.rzi.u32.f32 	%r89, %f142;
	cvta.to.global.u64 	%rd35, %rd38;
	mul.wide.s32 	%rd36, %r18, 3;
	add.s64 	%rd37, %rd35, %rd36;
	st.global.u8 	[%rd37], %r89;
	max.f32 	%f143, %f172, 0f00000000;
	min.f32 	%f144, %f143, 0f437F0000;
	cvt.rzi.u32.f32 	%r90, %f144;
	st.global.u8 	[%rd37+1], %r90;
	max.f32 	%f145, %f173, 0f00000000;
	min.f32 	%f146, %f145, 0f437F0000;
	cvt.rzi.u32.f32 	%r91, %f146;
	st.global.u8 	[%rd37+2], %r91;
$L__BB1_21:
	ret;

}
	// .globl	_Z14blurImgKernel3P6uchar3iiiS0_
.visible .entry _Z14blurImgKernel3P6uchar3iiiS0_(
	.param .u64 .ptr .align 1 _Z14blurImgKernel3P6uchar3iiiS0__param_0,
	.param .u32 _Z14blurImgKernel3P6uchar3iiiS0__param_1,
	.param .u32 _Z14blurImgKernel3P6uchar3iiiS0__param_2,
	.param .u32 _Z14blurImgKernel3P6uchar3iiiS0__param_3,
	.param .u64 .ptr .align 1 _Z14blurImgKernel3P6uchar3iiiS0__param_4
)
{
	.reg .pred 	%p<16>;
	.reg .b16 	%rs<58>;
	.reg .b32 	%r<98>;
	.reg .b32 	%f<177>;
	.reg .b64 	%rd<41>;

	ld.param.u64 	%rd6, [_Z14blurImgKernel3P6uchar3iiiS0__param_0];
	ld.param.u32 	%r42, [_Z14blurImgKernel3P6uchar3iiiS0__param_1];
	ld.param.u32 	%r43, [_Z14blurImgKernel3P6uchar3iiiS0__param_2];
	ld.param.u32 	%r44, [_Z14blurImgKernel3P6uchar3iiiS0__param_3];
	ld.param.u64 	%rd5, [_Z14blurImgKernel3P6uchar3iiiS0__param_4];
	cvta.to.global.u64 	%rd1, %rd6;
	mov.u32 	%r45, %ctaid.y;
	mov.u32 	%r1, %ntid.y;
	mov.u32 	%r2, %tid.y;
	mad.lo.s32 	%r3, %r45, %r1, %r2;
	mov.u32 	%r46, %ctaid.x;
	mov.u32 	%r4, %ntid.x;
	mov.u32 	%r5, %tid.x;
	mad.lo.s32 	%r6, %r46, %r4, %r5;
	shr.u32 	%r47, %r44, 31;
	add.s32 	%r48, %r44, %r47;
	shr.s32 	%r49, %r48, 1;
	and.b32  	%r7, %r48, -2;
	add.s32 	%r8, %r7, %r4;
	sub.s32 	%r9, %r3, %r49;
	sub.s32 	%r10, %r6, %r49;
	max.s32 	%r50, %r9, 0;
	add.s32 	%r11, %r43, -1;
	min.s32 	%r51, %r50, %r11;
	mul.lo.s32 	%r12, %r51, %r42;
	max.s32 	%r52, %r10, 0;
	add.s32 	%r13, %r42, -1;
	min.s32 	%r14, %r52, %r13;
	add.s32 	%r53, %r12, %r14;
	mul.wide.s32 	%rd7, %r53, 3;
	add.s64 	%rd8, %rd1, %rd7;
	ld.global.u8 	%rs1, [%rd8];
	ld.global.u8 	%rs2, [%rd8+1];
	ld.global.u8 	%rs3, [%rd8+2];
	mad.lo.s32 	%r54, %r8, %r2, %r5;
	mov.u32 	%r55, s_inPixels;
	mad.lo.s32 	%r15, %r54, 3, %r55;
	st.shared.u8 	[%r15], %rs1;
	st.shared.u8 	[%r15+1], %rs2;
	st.shared.u8 	[%r15+2], %rs3;
	bar.sync 	0;
	setp.ge.u32 	%p1, %r5, %r7;
	@%p1 bra 	$L__BB2_2;
	add.s32 	%r56, %r10, %r4;
	max.s32 	%r57, %r56, 0;
	min.s32 	%r58, %r57, %r13;
	add.s32 	%r59, %r12, %r58;
	mul.wide.s32 	%rd9, %r59, 3;
	add.s64 	%rd10, %rd1, %rd9;
	ld.global.u8 	%rs4, [%rd10];
	ld.global.u8 	%rs5, [%rd10+1];
	ld.global.u8 	%rs6, [%rd10+2];
	mad.lo.s32 	%r60, %r4, 3, %r15;
	st.shared.u8 	[%r60], %rs4;
	st.shared.u8 	[%r60+1], %rs5;
	st.shared.u8 	[%r60+2], %rs6;
$L__BB2_2:
	setp.ge.u32 	%p2, %r2, %r7;
	@%p2 bra 	$L__BB2_5;
	setp.ge.u32 	%p3, %r5, %r7;
	add.s32 	%r61, %r2, %r1;
	add.s32 	%r62, %r9, %r1;
	max.s32 	%r63, %r62, 0;
	min.s32 	%r64, %r63, %r11;
	mul.lo.s32 	%r16, %r64, %r42;
	add.s32 	%r65, %r16, %r14;
	mul.wide.s32 	%rd11, %r65, 3;
	add.s64 	%rd12, %rd1, %rd11;
	ld.global.u8 	%rs7, [%rd12];
	ld.global.u8 	%rs8, [%rd12+1];
	ld.global.u8 	%rs9, [%rd12+2];
	mad.lo.s32 	%r66, %r8, %r61, %r5;
	mad.lo.s32 	%r17, %r66, 3, %r55;
	st.shared.u8 	[%r17], %rs7;
	st.shared.u8 	[%r17+1], %rs8;
	st.shared.u8 	[%r17+2], %rs9;
	@%p3 bra 	$L__BB2_5;
	add.s32 	%r68, %r10, %r4;
	max.s32 	%r69, %r68, 0;
	min.s32 	%r70, %r69, %r13;
	add.s32 	%r71, %r16, %r70;
	mul.wide.s32 	%rd13, %r71, 3;
	add.s64 	%rd14, %rd1, %rd13;
	ld.global.u8 	%rs10, [%rd14];
	ld.global.u8 	%rs11, [%rd14+1];
	ld.global.u8 	%rs12, [%rd14+2];
	mad.lo.s32 	%r72, %r4, 3, %r17;
	st.shared.u8 	[%r72], %rs10;
	st.shared.u8 	[%r72+1], %rs11;
	st.shared.u8 	[%r72+2], %rs12;
$L__BB2_5:
	bar.sync 	0;
	setp.ge.s32 	%p4, %r3, %r43;
	setp.ge.s32 	%p5, %r6, %r42;
	or.pred  	%p6, %p5, %p4;
	@%p6 bra 	$L__BB2_21;
	mad.lo.s32 	%r18, %r42, %r3, %r6;
	setp.lt.s32 	%p7, %r44, 1;
	mov.f32 	%f171, 0f00000000;
	mov.f32 	%f172, %f171;
	mov.f32 	%f173, %f171;
	@%p7 bra 	$L__BB2_20;
	and.b32  	%r19, %r44, 7;
	add.s32 	%r20, %r19, -1;
	and.b32  	%r21, %r44, 3;
	and.b32  	%r22, %r44, 2147483640;
	and.b32  	%r23, %r44, 1;
	neg.s32 	%r24, %r22;
	mad.lo.s32 	%r75, %r5, 3, %r55;
	add.s32 	%r25, %r75, 11;
	mul.lo.s32 	%r26, %r8, 3;
	mov.f32 	%f173, 0f00000000;
	mov.b32 	%r92, 0;
	mov.u64 	%rd35, dc_filter;
	mov.f32 	%f172, %f173;
	mov.f32 	%f171, %f173;
$L__BB2_8:
	setp.lt.u32 	%p8, %r44, 8;
	mul.lo.s32 	%r28, %r92, %r44;
	add.s32 	%r29, %r92, %r2;
	mad.lo.s32 	%r30, %r29, %r8, %r5;
	mov.b32 	%r96, 0;
	@%p8 bra 	$L__BB2_11;
	mad.lo.s32 	%r93, %r26, %r29, %r25;
	mul.wide.u32 	%rd15, %r28, 4;
	add.s64 	%rd17, %rd35, %rd15;
	add.s64 	%rd40, %rd17, 16;
	mov.u32 	%r94, %r24;
$L__BB2_10:
	.pragma "nounroll";
	ld.const.f32 	%f46, [%rd40+-16];
	ld.shared.u8 	%rs13, [%r93+-11];
	cvt.rn.f32.u16 	%f47, %rs13;
	ld.shared.u8 	%rs14, [%r93+-10];
	cvt.rn.f32.u16 	%f48, %rs14;
	ld.shared.u8 	%rs15, [%r93+-9];
	cvt.rn.f32.u16 	%f49, %rs15;
	fma.rn.f32 	%f50, %f46, %f47, %f171;
	fma.rn.f32 	%f51, %f46, %f48, %f172;
	fma.rn.f32 	%f52, %f46, %f49, %f173;
	ld.const.f32 	%f53, [%rd40+-12];
	ld.shared.u8 	%rs16, [%r93+-8];
	cvt.rn.f32.u16 	%f54, %rs16;
	ld.shared.u8 	%rs17, [%r93+-7];
	cvt.rn.f32.u16 	%f55, %rs17;
	ld.shared.u8 	%rs18, [%r93+-6];
	cvt.rn.f32.u16 	%f56, %rs18;
	fma.rn.f32 	%f57, %f53, %f54, %f50;
	fma.rn.f32 	%f58, %f53, %f55, %f51;
	fma.rn.f32 	%f59, %f53, %f56, %f52;
	ld.const.f32 	%f60, [%rd40+-8];
	ld.shared.u8 	%rs19, [%r93+-5];
	cvt.rn.f32.u16 	%f61, %rs19;
	ld.shared.u8 	%rs20, [%r93+-4];
	cvt.rn.f32.u16 	%f62, %rs20;
	ld.shared.u8 	%rs21, [%r93+-3];
	cvt.rn.f32.u16 	%f63, %rs21;
	fma.rn.f32 	%f64, %f60, %f61, %f57;
	fma.rn.f32 	%f65, %f60, %f62, %f58;
	fma.rn.f32 	%f66, %f60, %f63, %f59;
	ld.const.f32 	%f67, [%rd40+-4];
	ld.shared.u8 	%rs22, [%r93+-2];
	cvt.rn.f32.u16 	%f68, %rs22;
	ld.shared.u8 	%rs23, [%r93+-1];
	cvt.rn.f32.u16 	%f69, %rs23;
	ld.shared.u8 	%rs24, [%r93];
	cvt.rn.f32.u16 	%f70, %rs24;
	fma.rn.f32 	%f71, %f67, %f68, %f64;
	fma.rn.f32 	%f72, %f67, %f69, %f65;
	fma.rn.f32 	%f73, %f67, %f70, %f66;
	ld.const.f32 	%f74, [%rd40];
	ld.shared.u8 	%rs25, [%r93+1];
	cvt.rn.f32.u16 	%f75, %rs25;
	ld.shared.u8 	%rs26, [%r93+2];
	cvt.rn.f32.u16 	%f76, %rs26;
	ld.shared.u8 	%rs27, [%r93+3];
	cvt.rn.f32.u16 	%f77, %rs27;
	fma.rn.f32 	%f78, %f74, %f75, %f71;
	fma.rn.f32 	%f79, %f74, %f76, %f72;
	fma.rn.f32 	%f80, %f74, %f77, %f73;
	ld.const.f32 	%f81, [%rd40+4];
	ld.shared.u8 	%rs28, [%r93+4];
	cvt.rn.f32.u16 	%f82, %rs28;
	ld.shared.u8 	%rs29, [%r93+5];
	cvt.rn.f32.u16 	%f83, %rs29;
	ld.shared.u8 	%rs30, [%r93+6];
	cvt.rn.f32.u16 	%f84, %rs30;
	fma.rn.f32 	%f85, %f81, %f82, %f78;
	fma.rn.f32 	%f86, %f81, %f83, %f79;
	fma.rn.f32 	%f87, %f81, %f84, %f80;
	ld.const.f32 	%f88, [%rd40+8];
	ld.shared.u8 	%rs31, [%r93+7];
	cvt.rn.f32.u16 	%f89, %rs31;
	ld.shared.u8 	%rs32, [%r93+8];
	cvt.rn.f32.u16 	%f90, %rs32;
	ld.shared.u8 	%rs33, [%r93+9];
	cvt.rn.f32.u16 	%f91, %rs33;
	fma.rn.f32 	%f92, %f88, %f89, %f85;
	fma.rn.f32 	%f93, %f88, %f90, %f86;
	fma.rn.f32 	%f94, %f88, %f91, %f87;
	ld.const.f32 	%f95, [%rd40+12];
	ld.shared.u8 	%rs34, [%r93+10];
	cvt.rn.f32.u16 	%f96, %rs34;
	ld.shared.u8 	%rs35, [%r93+11];
	cvt.rn.f32.u16 	%f97, %rs35;
	ld.shared.u8 	%rs36, [%r93+12];
	cvt.rn.f32.u16 	%f98, %rs36;
	fma.rn.f32 	%f171, %f95, %f96, %f92;
	fma.rn.f32 	%f172, %f95, %f97, %f93;
	fma.rn.f32 	%f173, %f95, %f98, %f94;
	add.s32 	%r94, %r94, 8;
	add.s32 	%r93, %r93, 24;
	add.s64 	%rd40, %rd40, 32;
	setp.ne.s32 	%p9, %r94, 0;
	mov.u32 	%r96, %r22;
	@%p9 bra 	$L__BB2_10;
$L__BB2_11:
	setp.eq.s32 	%p10, %r19, 0;
	@%p10 bra 	$L__BB2_19;
	setp.lt.u32 	%p11, %r20, 3;
	@%p11 bra 	$L__BB2_14;
	add.s32 	%r77, %r96, %r28;
	mul.wide.u32 	%rd18, %r77, 4;
	add.s64 	%rd20, %rd35, %rd18;
	ld.const.f32 	%f100, [%rd20];
	add.s32 	%r78, %r30, %r96;
	mov.u32 	%r79, s_inPixels;
	mad.lo.s32 	%r80, %r78, 3, %r79;
	ld.shared.u8 	%rs37, [%r80];
	cvt.rn.f32.u16 	%f101, %rs37;
	ld.shared.u8 	%rs38, [%r80+1];
	cvt.rn.f32.u16 	%f102, %rs38;
	ld.shared.u8 	%rs39, [%r80+2];
	cvt.rn.f32.u16 	%f103, %rs39;
	fma.rn.f32 	%f104, %f100, %f101, %f171;
	fma.rn.f32 	%f105, %f100, %f102, %f172;
	fma.rn.f32 	%f106, %f100, %f103, %f173;
	cvt.u64.u32 	%rd21, %r28;
	cvt.u64.u32 	%rd22, %r96;
	add.s64 	%rd23, %rd22, %rd21;
	shl.b64 	%rd24, %rd23, 2;
	add.s64 	%rd25, %rd35, %rd24;
	ld.const.f32 	%f107, [%rd25+4];
	ld.shared.u8 	%rs40, [%r80+3];
	cvt.rn.f32.u16 	%f108, %rs40;
	ld.shared.u8 	%rs41, [%r80+4];
	cvt.rn.f32.u16 	%f109, %rs41;
	ld.shared.u8 	%rs42, [%r80+5];
	cvt.rn.f32.u16 	%f110, %rs42;
	fma.rn.f32 	%f111, %f107, %f108, %f104;
	fma.rn.f32 	%f112, %f107, %f109, %f105;
	fma.rn.f32 	%f113, %f107, %f110, %f106;
	ld.const.f32 	%f114, [%rd25+8];
	ld.shared.u8 	%rs43, [%r80+6];
	cvt.rn.f32.u16 	%f115, %rs43;
	ld.shared.u8 	%rs44, [%r80+7];
	cvt.rn.f32.u16 	%f116, %rs44;
	ld.shared.u8 	%rs45, [%r80+8];
	cvt.rn.f32.u16 	%f117, %rs45;
	fma.rn.f32 	%f118, %f114, %f115, %f111;
	fma.rn.f32 	%f119, %f114, %f116, %f112;
	fma.rn.f32 	%f120, %f114, %f117, %f113;
	ld.const.f32 	%f121, [%rd25+12];
	ld.shared.u8 	%rs46, [%r80+9];
	cvt.rn.f32.u16 	%f122, %rs46;
	ld.shared.u8 	%rs47, [%r80+10];
	cvt.rn.f32.u16 	%f123, %rs47;
	ld.shared.u8 	%rs48, [%r80+11];
	cvt.rn.f32.u16 	%f124, %rs48;
	fma.rn.f32 	%f171, %f121, %f122, %f118;
	fma.rn.f32 	%f172, %f121, %f123, %f119;
	fma.rn.f32 	%f173, %f121, %f124, %f120;
	add.s32 	%r96, %r96, 4;
$L__BB2_14:
	setp.eq.s32 	%p12, %r21, 0;
	@%p12 bra 	$L__BB2_19;
	setp.eq.s32 	%p13, %r21, 1;
	@%p13 bra 	$L__BB2_17;
	add.s32 	%r81, %r96, %r28;
	mul.wide.u32 	%rd26, %r81, 4;
	add.s64 	%rd28, %rd35, %rd26;
	ld.const.f32 	%f126, [%rd28];
	add.s32 	%r82, %r30, %r96;
	mov.u32 	%r83, s_inPixels;
	mad.lo.s32 	%r84, %r82, 3, %r83;
	ld.shared.u8 	%rs49, [%r84];
	cvt.rn.f32.u16 	%f127, %rs49;
	ld.shared.u8 	%rs50, [%r84+1];
	cvt.rn.f32.u16 	%f128, %rs50;
	ld.shared.u8 	%rs51, [%r84+2];
	cvt.rn.f32.u16 	%f129, %rs51;
	fma.rn.f32 	%f130, %f126, %f127, %f171;
	fma.rn.f32 	%f131, %f126, %f128, %f172;
	fma.rn.f32 	%f132, %f126, %f129, %f173;
	cvt.u64.u32 	%rd29, %r28;
	cvt.u64.u32 	%rd30, %r96;
	add.s64 	%rd31, %rd30, %rd29;
	shl.b64 	%rd32, %rd31, 2;
	add.s64 	%rd33, %rd35, %rd32;
	ld.const.f32 	%f133, [%rd33+4];
	ld.shared.u8 	%rs52, [%r84+3];
	cvt.rn.f32.u16 	%f134, %rs52;
	ld.shared.u8 	%rs53, [%r84+4];
	cvt.rn.f32.u16 	%f135, %rs53;
	ld.shared.u8 	%rs54, [%r84+5];
	cvt.rn.f32.u16 	%f136, %rs54;
	fma.rn.f32 	%f171, %f133, %f134, %f130;
	fma.rn.f32 	%f172, %f133, %f135, %f131;
	fma.rn.f32 	%f173, %f133, %f136, %f132;
	add.s32 	%r96, %r96, 2;
$L__BB2_17:
	setp.eq.s32 	%p14, %r23, 0;
	@%p14 bra 	$L__BB2_19;
	add.s32 	%r85, %r96, %r28;
	mul.wide.u32 	%rd34, %r85, 4;
	add.s64 	%rd36, %rd35, %rd34;
	ld.const.f32 	%f137, [%rd36];
	add.s32 	%r86, %r30, %r96;
	mov.u32 	%r87, s_inPixels;
	mad.lo.s32 	%r88, %r86, 3, %r87;
	ld.shared.u8 	%rs55, [%r88];
	cvt.rn.f32.u16 	%f138, %rs55;
	ld.shared.u8 	%rs56, [%r88+1];
	cvt.rn.f32.u16 	%f139, %rs56;
	ld.shared.u8 	%rs57, [%r88+2];
	cvt.rn.f32.u16 	%f140, %rs57;
	fma.rn.f32 	%f171, %f137, %f138, %f171;
	fma.rn.f32 	%f172, %f137, %f139, %f172;
	fma.rn.f32 	%f173, %f137, %f140, %f173;
$L__BB2_19:
	add.s32 	%r92, %r92, 1;
	setp.ne.s32 	%p15, %r92, %r44;
	@%p15 bra 	$L__BB2_8;
$L__BB2_20:
	max.f32 	%f141, %f171, 0f00000000;
	min.f32 	%f142, %f141, 0f437F0000;
	cvt.rzi.u32.f32 	%r89, %f142;
	cvta.to.global.u64 	%rd37, %rd5;
	mul.wide.s32 	%rd38, %r18, 3;
	add.s64 	%rd39, %rd37, %rd38;
	st.global.u8 	[%rd39], %r89;
	max.f32 	%f143, %f172, 0f00000000;
	min.f32 	%f144, %f143, 0f437F0000;
	cvt.rzi.u32.f32 	%r90, %f144;
	st.global.u8 	[%rd39+1], %r90;
	max.f32 	%f145, %f173, 0f00000000;
	min.f32 	%f146, %f145, 0f437F0000;
	cvt.rzi.u32.f32 	%r91, %f146;
	st.global.u8 	[%rd39+2], %r91;
$L__BB2_21:
	ret;

}


// ===== COMPILED SASS (sm_100) =====

	.target	sm_100

	.elftype	@"ET_EXEC"


//--------------------- .note.nv.tkinfo           --------------------------
	.section	.note.nv.tkinfo,"",@"SHT_NOTE"
	.sectionflags	@"SHF_NOTE_NV_TKINFO"
	.tkinfo
        /*0018*/ 	.word	0x00000002
        /*0030*/ 	.string	""
        /*0030*/ 	.string	"ptxas"
        /*0030*/ 	.string	"Cuda compilation tools, release 13.0, V13.0.88"
        /*0030*/ 	.string	"Build cuda_13.0.r13.0/compiler.36424714_0"
        /*0030*/ 	.string	"-arch sm_100 -m 64 "



//--------------------- .note.nv.cuinfo           --------------------------
	.section	.note.nv.cuinfo,"",@"SHT_NOTE"
	.sectionflags	@"SHF_NOTE_NV_CUINFO"
        /*0018*/ 	.short	0x0002
        /*001a*/ 	.short	0x0064
        /*001c*/ 	.short	0x0082
	.zero		2


//--------------------- .nv.info                  --------------------------
	.section	.nv.info,"",@"SHT_CUDA_INFO"
	.align	4


	//----- nvinfo : EIATTR_REGCOUNT
	.align		4
        /*0000*/ 	.byte	0x04, 0x2f
        /*0002*/ 	.short	(.L_2 - .L_1)
	.align		4
.L_1:
        /*0004*/ 	.word	index@(_Z14blurImgKernel1P6uchar3iiPfiS0_)
        /*0008*/ 	.word	0x00000020


	//----- nvinfo : EIATTR_FRAME_SIZE
	.align		4
.L_2:
        /*000c*/ 	.byte	0x04, 0x11
        /*000e*/ 	.short	(.L_4 - .L_3)
	.align		4
.L_3:
        /*0010*/ 	.word	index@(_Z14blurImgKernel1P6uchar3iiPfiS0_)
        /*0014*/ 	.word	0x00000000


	//----- nvinfo : EIATTR_REGCOUNT
	.align		4
.L_4:
        /*0018*/ 	.byte	0x04, 0x2f
        /*001a*/ 	.short	(.L_6 - .L_5)
	.align		4
.L_5:
        /*001c*/ 	.word	index@(_Z14blurImgKernel2P6uchar3iiPfiS0_)
        /*0020*/ 	.word	0x0000001f


	//----- nvinfo : EIATTR_FRAME_SIZE
	.align		4
.L_6:
        /*0024*/ 	.byte	0x04, 0x11
        /*0026*/ 	.short	(.L_8 - .L_7)
	.align		4
.L_7:
        /*0028*/ 	.word	index@(_Z14blurImgKernel2P6uchar3iiPfiS0_)
        /*002c*/ 	.word	0x00000000


	//----- nvinfo : EIATTR_REGCOUNT
	.align		4
.L_8:
        /*0030*/ 	.byte	0x04, 0x2f
        /*0032*/ 	.short	(.L_10 - .L_9)
	.align		4
.L_9:
        /*0034*/ 	.word	index@(_Z14blurImgKernel3P6uchar3iiiS0_)
        /*0038*/ 	.word	0x0000001e


	//----- nvinfo : EIATTR_FRAME_SIZE
	.align		4
.L_10:
        /*003c*/ 	.byte	0x04, 0x11
        /*003e*/ 	.short	(.L_12 - .L_11)
	.align		4
.L_11:
        /*0040*/ 	.word	index@(_Z14blurImgKernel3P6uchar3iiiS0_)
        /*0044*/ 	.word	0x00000000


	//----- nvinfo : EIATTR_MIN_STACK_SIZE
	.align		4
.L_12:
        /*0048*/ 	.byte	0x04, 0x12
        /*004a*/ 	.short	(.L_14 - .L_13)
	.align		4
.L_13:
        /*004c*/ 	.word	index@(_Z14blurImgKernel3P6uchar3iiiS0_)
        /*0050*/ 	.word	0x00000000


	//----- nvinfo : EIATTR_MIN_STACK_SIZE
	.align		4
.L_14:
        /*0054*/ 	.byte	0x04, 0x12
        /*0056*/ 	.short	(.L_16 - .L_15)
	.align		4
.L_15:
        /*0058*/ 	.word	index@(_Z14blurImgKernel2P6uchar3iiPfiS0_)
        /*005c*/ 	.word	0x00000000


	//----- nvinfo : EIATTR_MIN_STACK_SIZE
	.align		4
.L_16:
        /*0060*/ 	.byte	0x04, 0x12
        /*0062*/ 	.short	(.L_18 - .L_17)
	.align		4
.L_17:
        /*0064*/ 	.word	index@(_Z14blurImgKernel1P6uchar3iiPfiS0_)
        /*0068*/ 	.word	0x00000000
.L_18:


//--------------------- .nv.compat                --------------------------
	.section	.nv.compat,"",@"SHT_CUDA_COMPAT_INFO"
	.align	4
        /*0000*/ 	.byte	0x02, 0x09, 0x00, 0x00, 0x02, 0x02, 0x01, 0x00, 0x02, 0x05, 0x05, 0x00, 0x03, 0x07, 0x01, 0x01
        /*0010*/ 	.byte	0x02, 0x03, 0x00, 0x00, 0x02, 0x06, 0x01, 0x00, 0x04, 0x0b, 0x08, 0x00, 0x09, 0x00, 0x00, 0x00
        /*0020*/ 	.byte	0x00, 0x00, 0x00, 0x00


//--------------------- .nv.info._Z14blurImgKernel3P6uchar3iiiS0_ --------------------------
	.section	.nv.info._Z14blurImgKernel3P6uchar3iiiS0_,"",@"SHT_CUDA_INFO"
	.sectionflags	@""
	.align	4


	//----- nvinfo : EIATTR_CUDA_API_VERSION
	.align		4
        /*0000*/ 	.byte	0x04, 0x37
        /*0002*/ 	.short	(.L_20 - .L_19)
.L_19:
        /*0004*/ 	.word	0x00000082


	//----- nvinfo : EIATTR_KPARAM_INFO
	.align		4
.L_20:
        /*0008*/ 	.byte	0x04, 0x17
        /*000a*/ 	.short	(.L_22 - .L_21)
.L_21:
        /*000c*/ 	.word	0x00000000
        /*0010*/ 	.short	0x0004
        /*0012*/ 	.short	0x0018
        /*0014*/ 	.byte	0x00, 0xf5, 0x21, 0x00


	//----- nvinfo : EIATTR_KPARAM_INFO
	.align		4
.L_22:
        /*0018*/ 	.byte	0x04, 0x17
        /*001a*/ 	.short	(.L_24 - .L_23)
.L_23:
        /*001c*/ 	.word	0x00000000
        /*0020*/ 	.short	0x0003
        /*0022*/ 	.short	0x0010
        /*0024*/ 	.byte	0x00, 0xf0, 0x11, 0x00


	//----- nvinfo : EIATTR_KPARAM_INFO
	.align		4
.L_24:
        /*0028*/ 	.byte	0x04, 0x17
        /*002a*/ 	.short	(.L_26 - .L_25)
.L_25:
        /*002c*/ 	.word	0x00000000
        /*0030*/ 	.short	0x0002
        /*0032*/ 	.short	0x000c
        /*0034*/ 	.byte	0x00, 0xf0, 0x11, 0x00


	//----- nvinfo : EIATTR_KPARAM_INFO
	.align		4
.L_26:
        /*0038*/ 	.byte	0x04, 0x17
        /*003a*/ 	.short	(.L_28 - .L_27)
.L_27:
        /*003c*/ 	.word	0x00000000
        /*0040*/ 	.short	0x0001
        /*0042*/ 	.short	0x0008
        /*0044*/ 	.byte	0x00, 0xf0, 0x11, 0x00


	//----- nvinfo : EIATTR_KPARAM_INFO
	.align		4
.L_28:
        /*0048*/ 	.byte	0x04, 0x17
        /*004a*/ 	.short	(.L_30 - .L_29)
.L_29:
        /*004c*/ 	.word	0x00000000
        /*0050*/ 	.short	0x0000
        /*0052*/ 	.short	0x0000
        /*0054*/ 	.byte	0x00, 0xf5, 0x21, 0x00


	//----- nvinfo : EIATTR_SPARSE_MMA_MASK
	.align		4
.L_30:
        /*0058*/ 	.byte	0x03, 0x50
        /*005a*/ 	.short	0x0000


	//----- nvinfo : EIATTR_MAXREG_COUNT
	.align		4
        /*005c*/ 	.byte	0x03, 0x1b
        /*005e*/ 	.short	0x00ff


	//----- nvinfo : EIATTR_NUM_BARRIERS
	.align		4
        /*0060*/ 	.byte	0x02, 0x4c
        /*0062*/ 	.byte	0x01
	.zero		1


	//----- nvinfo : EIATTR_MERCURY_ISA_VERSION
	.align		4
        /*0064*/ 	.byte	0x03, 0x5f
        /*0066*/ 	.short	0x0101


	//----- nvinfo : EIATTR_VRC_CTA_INIT_COUNT
	.align		4
        /*0068*/ 	.byte	0x02, 0x4a
	.zero		1
	.zero		1


	//----- nvinfo : EIATTR_EXIT_INSTR_OFFSETS
	.align		4
        /*006c*/ 	.byte	0x04, 0x1c
        /*006e*/ 	.short	(.L_32 - .L_31)


	//   ....[0]....
.L_31:
        /*0070*/ 	.word	0x00000550


	//   ....[1]....
        /*0074*/ 	.word	0x00001450


	//----- nvinfo : EIATTR_CRS_STACK_SIZE
	.align		4
.L_32:
        /*0078*/ 	.byte	0x04, 0x1e
        /*007a*/ 	.short	(.L_34 - .L_33)
.L_33:
        /*007c*/ 	.word	0x00000000


	//----- nvinfo : EIATTR_CBANK_PARAM_SIZE
	.align		4
.L_34:
        /*0080*/ 	.byte	0x03, 0x19
        /*0082*/ 	.short	0x0020


	//----- nvinfo : EIATTR_PARAM_CBANK
	.align		4
        /*0084*/ 	.byte	0x04, 0x0a
        /*0086*/ 	.short	(.L_36 - .L_35)
	.align		4
.L_35:
        /*0088*/ 	.word	index@(.nv.constant0._Z14blurImgKernel3P6uchar3iiiS0_)
        /*008c*/ 	.short	0x0380
        /*008e*/ 	.short	0x0020


	//----- nvinfo : EIATTR_SW_WAR
	.align		4
.L_36:
        /*0090*/ 	.byte	0x04, 0x36
        /*0092*/ 	.short	(.L_38 - .L_37)
.L_37:
        /*0094*/ 	.word	0x00000008
.L_38:


//--------------------- .nv.info._Z14blurImgKernel2P6uchar3iiPfiS0_ --------------------------
	.section	.nv.info._Z14blurImgKernel2P6uchar3iiPfiS0_,"",@"SHT_CUDA_INFO"
	.sectionflags	@""
	.align	4


	//----- nvinfo : EIATTR_CUDA_API_VERSION
	.align		4
        /*0000*/ 	.byte	0x04, 0x37
        /*0002*/ 	.short	(.L_40 - .L_39)
.L_39:
        /*0004*/ 	.word	0x00000082


	//----- nvinfo : EIATTR_KPARAM_INFO
	.align		4
.L_40:
        /*0008*/ 	.byte	0x04, 0x17
        /*000a*/ 	.short	(.L_42 - .L_41)
.L_41:
        /*000c*/ 	.word	0x00000000
        /*0010*/ 	.short	0x0005
        /*0012*/ 	.short	0x0020
        /*0014*/ 	.byte	0x00, 0xf5, 0x21, 0x00


	//----- nvinfo : EIATTR_KPARAM_INFO
	.align		4
.L_42:
        /*0018*/ 	.byte	0x04, 0x17
        /*001a*/ 	.short	(.L_44 - .L_43)
.L_43:
        /*001c*/ 	.word	0x00000000
        /*0020*/ 	.short	0x0004
        /*0022*/ 	.short	0x0018
        /*0024*/ 	.byte	0x00, 0xf0, 0x11, 0x00


	//----- nvinfo : EIATTR_KPARAM_INFO
	.align		4
.L_44:
        /*0028*/ 	.byte	0x04, 0x17
        /*002a*/ 	.short	(.L_46 - .L_45)
.L_45:
        /*002c*/ 	.word	0x00000000
        /*0030*/ 	.short	0x0003
        /*0032*/ 	.short	0x0010
        /*0034*/ 	.byte	0x00, 0xf5, 0x21, 0x00


	//----- nvinfo : EIATTR_KPARAM_INFO
	.align		4
.L_46:
        /*0038*/ 	.byte	0x04, 0x17
        /*003a*/ 	.short	(.L_48 - .L_47)
.L_47:
        /*003c*/ 	.word	0x00000000
        /*0040*/ 	.short	0x0002
        /*0042*/ 	.short	0x000c
        /*0044*/ 	.byte	0x00, 0xf0, 0x11, 0x00


	//----- nvinfo : EIATTR_KPARAM_INFO
	.align		4
.L_48:
        /*0048*/ 	.byte	0x04, 0x17
        /*004a*/ 	.short	(.L_50 - .L_49)
.L_49:
        /*004c*/ 	.word	0x00000000
        /*0050*/ 	.short	0x0001
        /*0052*/ 	.short	0x0008
        /*0054*/ 	.byte	0x00, 0xf0, 0x11, 0x00


	//----- nvinfo : EIATTR_KPARAM_INFO
	.align		4
.L_50:
        /*0058*/ 	.byte	0x04, 0x17
        /*005a*/ 	.short	(.L_52 - .L_51)
.L_51:
        /*005c*/ 	.word	0x00000000
        /*0060*/ 	.short	0x0000
        /*0062*/ 	.short	0x0000
        /*0064*/ 	.byte	0x00, 0xf5, 0x21, 0x00


	//----- nvinfo : EIATTR_SPARSE_MMA_MASK
	.align		4
.L_52:
        /*0068*/ 	.byte	0x03, 0x50
        /*006a*/ 	.short	0x0000


	//----- nvinfo : EIATTR_MAXREG_COUNT
	.align		4
        /*006c*/ 	.byte	0x03, 0x1b
        /*006e*/ 	.short	0x00ff


	//----- nvinfo : EIATTR_NUM_BARRIERS
	.align		4
        /*0070*/ 	.byte	0x02, 0x4c
        /*0072*/ 	.byte	0x01
	.zero		1


	//----- nvinfo : EIATTR_MERCURY_ISA_VERSION
	.align		4
        /*0074*/ 	.byte	0x03, 0x5f
        /*0076*/ 	.short	0x0101


	//----- nvinfo : EIATTR_VRC_CTA_INIT_COUNT
	.align		4
        /*0078*/ 	.byte	0x02, 0x4a
	.zero		1
	.zero		1


	//----- nvinfo : EIATTR_EXIT_INSTR_OFFSETS
	.align		4
        /*007c*/ 	.byte	0x04, 0x1c
        /*007e*/ 	.short	(.L_54 - .L_53)


	//   ....[0]....
.L_53:
        /*0080*/ 	.word	0x00000550


	//   ....[1]....
        /*0084*/ 	.word	0x00001480


	//----- nvinfo : EIATTR_CRS_STACK_SIZE
	.align		4
.L_54:
        /*0088*/ 	.byte	0x04, 0x1e
        /*008a*/ 	.short	(.L_56 - .L_55)
.L_55:
        /*008c*/ 	.word	0x00000000


	//----- nvinfo : EIATTR_CBANK_PARAM_SIZE
	.align		4
.L_56:
        /*0090*/ 	.byte	0x03, 0x19
        /*0092*/ 	.short	0x0028


	//----- nvinfo : EIATTR_PARAM_CBANK
	.align		4
        /*0094*/ 	.byte	0x04, 0x0a
        /*0096*/ 	.short	(.L_58 - .L_57)
	.align		4
.L_57:
        /*0098*/ 	.word	index@(.nv.constant0._Z14blurImgKernel2P6uchar3iiPfiS0_)
        /*009c*/ 	.short	0x0380
        /*009e*/ 	.short	0x0028


	//----- nvinfo : EIATTR_SW_WAR
	.align		4
.L_58:
        /*00a0*/ 	.byte	0x04, 0x36
        /*00a2*/ 	.short	(.L_60 - .L_59)
.L_59:
        /*00a4*/ 	.word	0x00000008
.L_60:


//--------------------- .nv.info._Z14blurImgKernel1P6uchar3iiPfiS0_ --------------------------
	.section	.nv.info._Z14blurImgKernel1P6uchar3iiPfiS0_,"",@"SHT_CUDA_INFO"
	.sectionflags	@""
	.align	4


	//----- nvinfo : EIATTR_CUDA_API_VERSION
	.align		4
        /*0000*/ 	.byte	0x04, 0x37
        /*0002*/ 	.short	(.L_62 - .L_61)
.L_61:
        /*0004*/ 	.word	0x00000082


	//----- nvinfo : EIATTR_KPARAM_INFO
	.align		4
.L_62:
        /*0008*/ 	.byte	0x04, 0x17
        /*000a*/ 	.short	(.L_64 - .L_63)
.L_63:
        /*000c*/ 	.word	0x00000000
        /*0010*/ 	.short	0x0005
        /*0012*/ 	.short	0x0020
        /*0014*/ 	.byte	0x00, 0xf5, 0x21, 0x00


	//----- nvinfo : EIATTR_KPARAM_INFO
	.align		4
.L_64:
        /*0018*/ 	.byte	0x04, 0x17
        /*001a*/ 	.short	(.L_66 - .L_65)
.L_65:
        /*001c*/ 	.word	0x00000000
        /*0020*/ 	.short	0x0004
        /*0022*/ 	.short	0x0018
        /*0024*/ 	.byte	0x00, 0xf0, 0x11, 0x00


	//----- nvinfo : EIATTR_KPARAM_INFO
	.align		4
.L_66:
        /*0028*/ 	.byte	0x04, 0x17
        /*002a*/ 	.short	(.L_68 - .L_67)
.L_67:
        /*002c*/ 	.word	0x00000000
        /*0030*/ 	.short	0x0003
        /*0032*/ 	.short	0x0010
        /*0034*/ 	.byte	0x00, 0xf5, 0x21, 0x00


	//----- nvinfo : EIATTR_KPARAM_INFO
	.align		4
.L_68:
        /*0038*/ 	.byte	0x04, 0x17
        /*003a*/ 	.short	(.L_70 - .L_69)
.L_69:
        /*003c*/ 	.word	0x00000000
        /*0040*/ 	.short	0x0002
        /*0042*/ 	.short	0x000c
        /*0044*/ 	.byte	0x00, 0xf0, 0x11, 0x00


	//----- nvinfo : EIATTR_KPARAM_INFO
	.align		4
.L_70:
        /*0048*/ 	.byte	0x04, 0x17
        /*004a*/ 	.short	(.L_72 - .L_71)
.L_71:
        /*004c*/ 	.word	0x00000000
        /*0050*/ 	.short	0x0001
        /*0052*/ 	.short	0x0008
        /*0054*/ 	.byte	0x00, 0xf0, 0x11, 0x00


	//----- nvinfo : EIATTR_KPARAM_INFO
	.align		4
.L_72:
        /*0058*/ 	.byte	0x04, 0x17
        /*005a*/ 	.short	(.L_74 - .L_73)
.L_73:
        /*005c*/ 	.word	0x00000000
        /*0060*/ 	.short	0x0000
        /*0062*/ 	.short	0x0000
        /*0064*/ 	.byte	0x00, 0xf5, 0x21, 0x00


	//----- nvinfo : EIATTR_SPARSE_MMA_MASK
	.align		4
.L_74:
        /*0068*/ 	.byte	0x03, 0x50
        /*006a*/ 	.short	0x0000


	//----- nvinfo : EIATTR_MAXREG_COUNT
	.align		4
        /*006c*/ 	.byte	0x03, 0x1b
        /*006e*/ 	.short	0x00ff


	//----- nvinfo : EIATTR_MERCURY_ISA_VERSION
	.align		4
        /*0070*/ 	.byte	0x03, 0x5f
        /*0072*/ 	.short	0x0101


	//----- nvinfo : EIATTR_VRC_CTA_INIT_COUNT
	.align		4
        /*0074*/ 	.byte	0x02, 0x4a
	.zero		1
	.zero		1


	//----- nvinfo : EIATTR_EXIT_INSTR_OFFSETS
	.align		4
        /*0078*/ 	.byte	0x04, 0x1c
        /*007a*/ 	.short	(.L_76 - .L_75)


	//   ....[0]....
.L_75:
        /*007c*/ 	.word	0x000000c0


	//   ....[1]....
        /*0080*/ 	.word	0x000013d0


	//----- nvinfo : EIATTR_CBANK_PARAM_SIZE
	.align		4
.L_76:
        /*0084*/ 	.byte	0x03, 0x19
        /*0086*/ 	.short	0x0028


	//----- nvinfo : EIATTR_PARAM_CBANK
	.align		4
        /*0088*/ 	.byte	0x04, 0x0a
        /*008a*/ 	.short	(.L_78 - .L_77)
	.align		4
.L_77:
        /*008c*/ 	.word	index@(.nv.constant0._Z14blurImgKernel1P6uchar3iiPfiS0_)
        /*0090*/ 	.short	0x0380
        /*0092*/ 	.short	0x0028


	//----- nvinfo : EIATTR_SW_WAR
	.align		4
.L_78:
        /*0094*/ 	.byte	0x04, 0x36
        /*0096*/ 	.short	(.L_80 - .L_79)
.L_79:
        /*0098*/ 	.word	0x00000008
.L_80:


//--------------------- .nv.callgraph             --------------------------
	.section	.nv.callgraph,"",@"SHT_CUDA_CALLGRAPH"
	.align	4
	.sectionentsize	8
	.align		4
        /*0000*/ 	.word	0x00000000
	.align		4
        /*0004*/ 	.word	0xffffffff
	.align		4
        /*0008*/ 	.word	0x00000000
	.align		4
        /*000c*/ 	.word	0xfffffffe
	.align		4
        /*0010*/ 	.word	0x00000000
	.align		4
        /*0014*/ 	.word	0xfffffffd
	.align		4
        /*0018*/ 	.word	0x00000000
	.align		4
        /*001c*/ 	.word	0xfffffffc


//--------------------- .nv.constant3             --------------------------
	.section	.nv.constant3,"a",@progbits
	.align	4
.nv.constant3:
	.type		dc_filter,@object
	.size		dc_filter,(.L_0 - dc_filter)
dc_filter:
	.zero		324
.L_0:


//--------------------- .text._Z14blurImgKernel3P6uchar3iiiS0_ --------------------------
	.section	.text._Z14blurImgKernel3P6uchar3iiiS0_,"ax",@progbits
	.align	128
        .global         _Z14blurImgKernel3P6uchar3iiiS0_
        .type           _Z14blurImgKernel3P6uchar3iiiS0_,@function
        .size           _Z14blurImgKernel3P6uchar3iiiS0_,(.L_x_32 - _Z14blurImgKernel3P6uchar3iiiS0_)
        .other          _Z14blurImgKernel3P6uchar3iiiS0_,@"STO_CUDA_ENTRY STV_DEFAULT"
_Z14blurImgKernel3P6uchar3iiiS0_:
.text._Z14blurImgKernel3P6uchar3iiiS0_:
[----:B------:R-:W-:Y:S01]  /*0000*/  LDC R1, c[0x0][0x37c] ;  /* 0x0000df00ff017b82 */ /* 0x000fe20000000800 */
[----:B------:R-:W0:Y:S07]  /*0010*/  S2R R3, SR_TID.Y ;  /* 0x0000000000037919 */ /* 0x000e2e0000002200 */
[----:B------:R-:W0:Y:S01]  /*0020*/  LDC R2, c[0x0][0x364] ;  /* 0x0000d900ff027b82 */ /* 0x000e220000000800 */
[----:B------:R-:W1:Y:S01]  /*0030*/  LDCU UR18, c[0x0][0x390] ;  /* 0x00007200ff1277ac */ /* 0x000e620008000800 */
[----:B------:R-:W2:Y:S01]  /*0040*/  S2R R0, SR_TID.X ;  /* 0x0000000000007919 */ /* 0x000ea20000002100 */
[----:B------:R-:W3:Y:S05]  /*0050*/  LDCU.64 UR8, c[0x0][0x388] ;  /* 0x00007100ff0877ac */ /* 0x000eea0008000a00 */
[----:B------:R-:W0:Y:S01]  /*0060*/  S2UR UR6, SR_CTAID.Y ;  /* 0x00000000000679c3 */ /* 0x000e220000002600 */
[----:B------:R-:W4:Y:S07]  /*0070*/  LDCU.64 UR12, c[0x0][0x358] ;  /* 0x00006b00ff0c77ac */ /* 0x000f2e0008000a00 */
[----:B------:R-:W2:Y:S01]  /*0080*/  S2UR UR7, SR_CTAID.X ;  /* 0x00000000000779c3 */ /* 0x000ea20000002500 */
[----:B-1----:R-:W-:-:S04]  /*0090*/  ULEA.HI UR4, UR18, UR18, URZ, 0x1 ;  /* 0x0000001212047291 */ /* 0x002fc8000f8f08ff */
[----:B------:R-:W-:-:S03]  /*00a0*/  USHF.R.S32.HI UR5, URZ, 0x1, UR4 ;  /* 0x00000001ff057899 */ /* 0x000fc60008011404 */
[----:B------:R-:W2:Y:S08]  /*00b0*/  LDC R9, c[0x0][0x360] ;  /* 0x0000d800ff097b82 */ /* 0x000eb00000000800 */
[----:B------:R-:W1:Y:S01]  /*00c0*/  LDC.64 R6, c[0x0][0x380] ;  /* 0x0000e000ff067b82 */ /* 0x000e620000000a00 */
[----:B0-----:R-:W-:Y:S01]  /*00d0*/  IMAD R4, R2, UR6, R3 ;  /* 0x0000000602047c24 */ /* 0x001fe2000f8e0203 */
[----:B---3--:R-:W-:-:S03]  /*00e0*/  UIADD3 UR6, UPT, UPT, UR9, -0x1, URZ ;  /* 0xffffffff09067890 */ /* 0x008fc6000fffe0ff */
[----:B------:R-:W-:-:S05]  /*00f0*/  VIADD R13, R4, -UR5 ;  /* 0x80000005040d7c36 */ /* 0x000fca0008000000 */
[----:B------:R-:W-:-:S04]  /*0100*/  VIMNMX R5, PT, PT, RZ, R13, !PT ;  /* 0x0000000dff057248 */ /* 0x000fc80007fe0100 */
[----:B------:R-:W-:Y:S01]  /*0110*/  VIMNMX R19, PT, PT, R5, UR6, PT ;  /* 0x0000000605137c48 */ /* 0x000fe2000bfe0100 */
[----:B--2---:R-:W-:-:S04]  /*0120*/  IMAD R11, R9, UR7, R0 ;  /* 0x00000007090b7c24 */ /* 0x004fc8000f8e0200 */
[----:B------:R-:W-:Y:S01]  /*0130*/  VIADD R8, R11, -UR5 ;  /* 0x800000050b087c36 */ /* 0x000fe20008000000 */
[----:B------:R-:W-:-:S04]  /*0140*/  UIADD3 UR5, UPT, UPT, UR8, -0x1, URZ ;  /* 0xffffffff08057890 */ /* 0x000fc8000fffe0ff */
[----:B------:R-:W-:-:S04]  /*0150*/  VIMNMX R10, PT, PT, RZ, R8, !PT ;  /* 0x00000008ff0a7248 */ /* 0x000fc80007fe0100 */
[----:B------:R-:W-:-:S05]  /*0160*/  VIMNMX R10, PT, PT, R10, UR5, PT ;  /* 0x000000050a0a7c48 */ /* 0x000fca000bfe0100 */
[----:B------:R-:W-:-:S04]  /*0170*/  IMAD R17, R19, UR8, R10 ;  /* 0x0000000813117c24 */ /* 0x000fc8000f8e020a */
[----:B-1----:R-:W-:-:S05]  /*0180*/  IMAD.WIDE R16, R17, 0x3, R6 ;  /* 0x0000000311107825 */ /* 0x002fca00078e0206 */
[----:B----4-:R-:W2:Y:S04]  /*0190*/  LDG.E.U8 R12, desc[UR12][R16.64] ;  /* 0x0000000c100c7981 */ /* 0x010ea8000c1e1100 */
[----:B------:R-:W3:Y:S04]  /*01a0*/  LDG.E.U8 R14, desc[UR12][R16.64+0x1] ;  /* 0x0000010c100e7981 */ /* 0x000ee8000c1e1100 */
[----:B------:R-:W4:Y:S01]  /*01b0*/  LDG.E.U8 R18, desc[UR12][R16.64+0x2] ;  /* 0x0000020c10127981 */ /* 0x000f22000c1e1100 */
[----:B------:R-:W-:Y:S01]  /*01c0*/  ULOP3.LUT UR4, UR4, 0xfffffffe, URZ, 0xc0, !UPT ;  /* 0xfffffffe04047892 */ /* 0x000fe2000f8ec0ff */
[----:B------:R-:W-:Y:S01]  /*01d0*/  MOV R15, 0x400 ;  /* 0x00000400000f7802 */ /* 0x000fe20000000f00 */
[----:B------:R-:W-:Y:S01]  /*01e0*/  BSSY.RECONVERGENT B0, `(.L_x_0) ;  /* 0x000001a000007945 */ /* 0x000fe20003800200 */
[----:B------:R-:W0:Y:S01]  /*01f0*/  S2R R20, SR_CgaCtaId ;  /* 0x0000000000147919 */ /* 0x000e220000008800 */
[----:B------:R-:W-:-:S02]  /*0200*/  ISETP.GE.AND P0, PT, R4, UR9, PT ;  /* 0x0000000904007c0c */ /* 0x000fc4000bf06270 */
[----:B------:R-:W-:Y:S02]  /*0210*/  IADD3 R5, PT, PT, R9, UR4, RZ ;  /* 0x0000000409057c10 */ /* 0x000fe4000fffe0ff */
[----:B------:R-:W-:Y:S02]  /*0220*/  ISETP.GE.U32.AND P2, PT, R0, UR4, PT ;  /* 0x0000000400007c0c */ /* 0x000fe4000bf46070 */
[----:B------:R-:W-:Y:S02]  /*0230*/  ISETP.GE.U32.AND P1, PT, R3, UR4, PT ;  /* 0x0000000403007c0c */ /* 0x000fe4000bf26070 */
[----:B------:R-:W-:Y:S02]  /*0240*/  ISETP.GE.OR P0, PT, R11, UR8, P0 ;  /* 0x000000080b007c0c */ /* 0x000fe40008706670 */
[----:B0-----:R-:W-:Y:S01]  /*0250*/  LEA R15, R20, R15, 0x18 ;  /* 0x0000000f140f7211 */ /* 0x001fe200078ec0ff */
[----:B------:R-:W-:-:S04]  /*0260*/  IMAD R20, R5, R3, R0 ;  /* 0x0000000305147224 */ /* 0x000fc800078e0200 */
[----:B------:R-:W-:-:S05]  /*0270*/  IMAD R21, R20, 0x3, R15 ;  /* 0x0000000314157824 */ /* 0x000fca00078e020f */
[----:B--2---:R0:W-:Y:S04]  /*0280*/  STS.U8 [R21], R12 ;  /* 0x0000000c15007388 */ /* 0x0041e80000000000 */
[----:B---3--:R0:W-:Y:S04]  /*0290*/  STS.U8 [R21+0x1], R14 ;  /* 0x0000010e15007388 */ /* 0x0081e80000000000 */
[----:B----4-:R0:W-:Y:S01]  /*02a0*/  STS.U8 [R21+0x2], R18 ;  /* 0x0000021215007388 */ /* 0x0101e20000000000 */
[----:B------:R-:W-:Y:S06]  /*02b0*/  BAR.SYNC.DEFER_BLOCKING 0x0 ;  /* 0x0000000000007b1d */ /* 0x000fec0000010000 */
[----:B------:R-:W-:Y:S05]  /*02c0*/  @P2 BRA `(.L_x_1) ;  /* 0x00000000002c2947 */ /* 0x000fea0003800000 */
[----:B0-----:R-:W-:-:S04]  /*02d0*/  VIADDMNMX R12, R8, R9, RZ, !PT ;  /* 0x00000009080c7246 */ /* 0x001fc800078001ff */
[----:B------:R-:W-:-:S05]  /*02e0*/  VIMNMX R12, PT, PT, R12, UR5, PT ;  /* 0x000000050c0c7c48 */ /* 0x000fca000bfe0100 */
[----:B------:R-:W-:-:S04]  /*02f0*/  IMAD R17, R19, UR8, R12 ;  /* 0x0000000813117c24 */ /* 0x000fc8000f8e020c */
[----:B------:R-:W-:-:S05]  /*0300*/  IMAD.WIDE R16, R17, 0x3, R6 ;  /* 0x0000000311107825 */ /* 0x000fca00078e0206 */
[----:B------:R-:W2:Y:S04]  /*0310*/  LDG.E.U8 R12, desc[UR12][R16.64] ;  /* 0x0000000c100c7981 */ /* 0x000ea8000c1e1100 */
[----:B------:R-:W3:Y:S04]  /*0320*/  LDG.E.U8 R14, desc[UR12][R16.64+0x1] ;  /* 0x0000010c100e7981 */ /* 0x000ee8000c1e1100 */
[----:B------:R-:W4:Y:S01]  /*0330*/  LDG.E.U8 R18, desc[UR12][R16.64+0x2] ;  /* 0x0000020c10127981 */ /* 0x000f22000c1e1100 */
[----:B------:R-:W-:-:S05]  /*0340*/  IMAD R21, R9, 0x3, R21 ;  /* 0x0000000309157824 */ /* 0x000fca00078e0215 */
[----:B--2---:R1:W-:Y:S04]  /*0350*/  STS.U8 [R21], R12 ;  /* 0x0000000c15007388 */ /* 0x0043e80000000000 */
[----:B---3--:R1:W-:Y:S04]  /*0360*/  STS.U8 [R21+0x1], R14 ;  /* 0x0000010e15007388 */ /* 0x0083e80000000000 */
[----:B----4-:R1:W-:Y:S02]  /*0370*/  STS.U8 [R21+0x2], R18 ;  /* 0x0000021215007388 */ /* 0x0103e40000000000 */
.L_x_1:
[----:B------:R-:W-:Y:S05]  /*0380*/  BSYNC.RECONVERGENT B0 ;  /* 0x0000000000007941 */ /* 0x000fea0003800200 */
.L_x_0:
[----:B------:R-:W-:Y:S04]  /*0390*/  BSSY.RECONVERGENT B0, `(.L_x_2) ;  /* 0x000001a000007945 */ /* 0x000fe80003800200 */
[----:B------:R-:W-:Y:S05]  /*03a0*/  @P1 BRA `(.L_x_3) ;  /* 0x0000000000601947 */ /* 0x000fea0003800000 */
[----:B------:R-:W-:Y:S02]  /*03b0*/  VIADDMNMX R13, R13, R2, RZ, !PT ;  /* 0x000000020d0d7246 */ /* 0x000fe400078001ff */
[----:B------:R-:W-:Y:S02]  /*03c0*/  @!P2 VIADDMNMX R8, R8, R9, RZ, !PT ;  /* 0x000000090808a246 */ /* 0x000fe400078001ff */
[----:B------:R-:W-:Y:S02]  /*03d0*/  VIMNMX R13, PT, PT, R13, UR6, PT ;  /* 0x000000060d0d7c48 */ /* 0x000fe4000bfe0100 */
[----:B------:R-:W-:-:S03]  /*03e0*/  @!P2 VIMNMX R8, PT, PT, R8, UR5, PT ;  /* 0x000000050808ac48 */ /* 0x000fc6000bfe0100 */
[C---:B------:R-:W-:Y:S02]  /*03f0*/  IMAD R17, R13.reuse, UR8, R10 ;  /* 0x000000080d117c24 */ /* 0x040fe4000f8e020a */
[----:B------:R-:W-:Y:S02]  /*0400*/  @!P2 IMAD R19, R13, UR8, R8 ;  /* 0x000000080d13ac24 */ /* 0x000fe4000f8e0208 */
[----:B01----:R-:W-:-:S04]  /*0410*/  IMAD.WIDE R12, R17, 0x3, R6 ;  /* 0x00000003110c7825 */ /* 0x003fc800078e0206 */
[----:B------:R-:W-:Y:S01]  /*0420*/  @!P2 IMAD.WIDE R6, R19, 0x3, R6 ;  /* 0x000000031306a825 */ /* 0x000fe200078e0206 */
[----:B------:R-:W2:Y:S04]  /*0430*/  LDG.E.U8 R8, desc[UR12][R12.64] ;  /* 0x0000000c0c087981 */ /* 0x000ea8000c1e1100 */
[----:B------:R-:W3:Y:S04]  /*0440*/  LDG.E.U8 R10, desc[UR12][R12.64+0x1] ;  /* 0x0000010c0c0a7981 */ /* 0x000ee8000c1e1100 */
[----:B------:R-:W4:Y:S04]  /*0450*/  LDG.E.U8 R14, desc[UR12][R12.64+0x2] ;  /* 0x0000020c0c0e7981 */ /* 0x000f28000c1e1100 */
[----:B------:R-:W5:Y:S04]  /*0460*/  @!P2 LDG.E.U8 R16, desc[UR12][R6.64] ;  /* 0x0000000c0610a981 */ /* 0x000f68000c1e1100 */
[----:B------:R-:W5:Y:S04]  /*0470*/  @!P2 LDG.E.U8 R18, desc[UR12][R6.64+0x1] ;  /* 0x0000010c0612a981 */ /* 0x000f68000c1e1100 */
[----:B------:R-:W5:Y:S01]  /*0480*/  @!P2 LDG.E.U8 R19, desc[UR12][R6.64+0x2] ;  /* 0x0000020c0613a981 */ /* 0x000f62000c1e1100 */
[----:B------:R-:W-:-:S04]  /*0490*/  IMAD.IADD R2, R2, 0x1, R3 ;  /* 0x0000000102027824 */ /* 0x000fc800078e0203 */
[----:B------:R-:W-:-:S04]  /*04a0*/  IMAD R2, R5, R2, R0 ;  /* 0x0000000205027224 */ /* 0x000fc800078e0200 */
[----:B------:R-:W-:-:S04]  /*04b0*/  IMAD R17, R2, 0x3, R15 ;  /* 0x0000000302117824 */ /* 0x000fc800078e020f */
[----:B------:R-:W-:Y:S01]  /*04c0*/  @!P2 IMAD R9, R9, 0x3, R17 ;  /* 0x000000030909a824 */ /* 0x000fe200078e0211 */
[----:B--2---:R2:W-:Y:S04]  /*04d0*/  STS.U8 [R17], R8 ;  /* 0x0000000811007388 */ /* 0x0045e80000000000 */
[----:B---3--:R2:W-:Y:S04]  /*04e0*/  STS.U8 [R17+0x1], R10 ;  /* 0x0000010a11007388 */ /* 0x0085e80000000000 */
[----:B----4-:R2:W-:Y:S04]  /*04f0*/  STS.U8 [R17+0x2], R14 ;  /* 0x0000020e11007388 */ /* 0x0105e80000000000 */
[----:B-----5:R2:W-:Y:S04]  /*0500*/  @!P2 STS.U8 [R9], R16 ;  /* 0x000000100900a388 */ /* 0x0205e80000000000 */
[----:B------:R2:W-:Y:S04]  /*0510*/  @!P2 STS.U8 [R9+0x1], R18 ;  /* 0x000001120900a388 */ /* 0x0005e80000000000 */
[----:B------:R2:W-:Y:S02]  /*0520*/  @!P2 STS.U8 [R9+0x2], R19 ;  /* 0x000002130900a388 */ /* 0x0005e40000000000 */
.L_x_3:
[----:B------:R-:W-:Y:S05]  /*0530*/  BSYNC.RECONVERGENT B0 ;  /* 0x0000000000007941 */ /* 0x000fea0003800200 */
.L_x_2:
[----:B------:R-:W-:Y:S06]  /*0540*/  BAR.SYNC.DEFER_BLOCKING 0x0 ;  /* 0x0000000000007b1d */ /* 0x000fec0000010000 */
[----:B------:R-:W-:Y:S05]  /*0550*/  @P0 EXIT ;  /* 0x000000000000094d */ /* 0x000fea0003800000 */
[----:B------:R-:W-:Y:S01]  /*0560*/  UISETP.GE.AND UP0, UPT, UR18, 0x1, UPT ;  /* 0x000000011200788c */ /* 0x000fe2000bf06270 */
[----:B--2---:R-:W-:Y:S02]  /*0570*/  HFMA2 R16, -RZ, RZ, 0, 0 ;  /* 0x00000000ff107431 */ /* 0x004fe400000001ff */
[----:B------:R-:W-:Y:S01]  /*0580*/  IMAD R2, R4, UR8, R11 ;  /* 0x0000000804027c24 */ /* 0x000fe2000f8e020b */
[----:B------:R-:W-:Y:S01]  /*0590*/  MOV R13, RZ ;  /* 0x000000ff000d7202 */ /* 0x000fe20000000f00 */
[----:B01----:R-:W-:-:S04]  /*05a0*/  IMAD.MOV.U32 R14, RZ, RZ, RZ ;  /* 0x000000ffff0e7224 */ /* 0x003fc800078e00ff */
[----:B------:R-:W-:Y:S05]  /*05b0*/  BRA.U !UP0, `(.L_x_4) ;  /* 0x0000000d086c7547 */ /* 0x000fea000b800000 */
[----:B------:R-:W-:Y:S01]  /*05c0*/  ULOP3.LUT UR11, UR18, 0x7, URZ, 0xc0, !UPT ;  /* 0x00000007120b7892 */ /* 0x000fe2000f8ec0ff */
[----:B------:R-:W-:Y:S01]  /*05d0*/  IMAD R7, R0, 0x3, R15 ;  /* 0x0000000300077824 */ /* 0x000fe200078e020f */
[----:B------:R-:W-:Y:S01]  /*05e0*/  ULOP3.LUT UR6, UR18, 0x7ffffff8, URZ, 0xc0, !UPT ;  /* 0x7ffffff812067892 */ /* 0x000fe2000f8ec0ff */
[----:B------:R-:W-:Y:S01]  /*05f0*/  IMAD R6, R5, 0x3, RZ ;  /* 0x0000000305067824 */ /* 0x000fe200078e02ff */
[----:B------:R-:W-:Y:S01]  /*0600*/  UIADD3 UR4, UPT, UPT, UR11, -0x1, URZ ;  /* 0xffffffff0b047890 */ /* 0x000fe2000fffe0ff */
[----:B------:R-:W-:Y:S01]  /*0610*/  IMAD.MOV.U32 R13, RZ, RZ, RZ ;  /* 0x000000ffff0d7224 */ /* 0x000fe200078e00ff */
[----:B------:R-:W-:Y:S01]  /*0620*/  MOV R14, RZ ;  /* 0x000000ff000e7202 */ /* 0x000fe20000000f00 */
[----:B------:R-:W-:Y:S01]  /*0630*/  IMAD.MOV.U32 R16, RZ, RZ, RZ ;  /* 0x000000ffff107224 */ /* 0x000fe200078e00ff */
[----:B------:R-:W-:Y:S01]  /*0640*/  IADD3 R7, PT, PT, R7, 0xb, RZ ;  /* 0x0000000b07077810 */ /* 0x000fe20007ffe0ff */
[----:B------:R-:W-:Y:S02]  /*0650*/  UISETP.GE.U32.AND UP0, UPT, UR4, 0x3, UPT ;  /* 0x000000030400788c */ /* 0x000fe4000bf06070 */
[----:B------:R-:W-:-:S02]  /*0660*/  ULOP3.LUT UR14, UR18, 0x3, URZ, 0xc0, !UPT ;  /* 0x00000003120e7892 */ /* 0x000fc4000f8ec0ff */
[----:B------:R-:W-:Y:S01]  /*0670*/  UIADD3 UR9, UPT, UPT, -UR6, URZ, URZ ;  /* 0x000000ff06097290 */ /* 0x000fe2000fffe1ff */
[----:B------:R-:W-:-:S11]  /*0680*/  UMOV UR4, URZ ;  /* 0x000000ff00047c82 */ /* 0x000fd60008000000 */
.L_x_10:
[----:B------:R-:W0:Y:S01]  /*0690*/  LDCU UR19, c[0x0][0x390] ;  /* 0x00007200ff1377ac */ /* 0x000e220008000800 */
[----:B------:R-:W-:Y:S01]  /*06a0*/  VIADD R4, R3, UR4 ;  /* 0x0000000403047c36 */ /* 0x000fe20008000000 */
[----:B------:R-:W-:-:S03]  /*06b0*/  UMOV UR5, URZ ;  /* 0x000000ff00057c82 */ /* 0x000fc60008000000 */
[----:B------:R-:W-:Y:S01]  /*06c0*/  IMAD R8, R5, R4, R0 ;  /* 0x0000000405087224 */ /* 0x000fe200078e0200 */
[----:B0-----:R-:W-:Y:S02]  /*06d0*/  UISETP.GE.U32.AND UP2, UPT, UR19, 0x8, UPT ;  /* 0x000000081300788c */ /* 0x001fe4000bf46070 */
[----:B------:R-:W-:Y:S02]  /*06e0*/  UIMAD UR10, UR4, UR19, URZ ;  /* 0x00000013040a72a4 */ /* 0x000fe4000f8e02ff */
[----:B------:R-:W-:-:S04]  /*06f0*/  UIADD3 UR4, UPT, UPT, UR4, 0x1, URZ ;  /* 0x0000000104047890 */ /* 0x000fc8000fffe0ff */
[----:B------:R-:W-:Y:S01]  /*0700*/  UISETP.NE.AND UP1, UPT, UR4, UR19, UPT ;  /* 0x000000130400728c */ /* 0x000fe2000bf25270 */
[----:B------:R-:W-:Y:S10]  /*0710*/  BRA.U !UP2, `(.L_x_5) ;  /* 0x000000050a687547 */ /* 0x000ff4000b800000 */
[----:B------:R-:W-:Y:S01]  /*0720*/  IMAD R4, R6, R4, R7 ;  /* 0x0000000406047224 */ /* 0x000fe200078e0207 */
[----:B------:R-:W-:Y:S01]  /*0730*/  UMOV UR7, 0x10 ;  /* 0x0000001000077882 */ /* 0x000fe20000000000 */
[----:B------:R-:W-:Y:S01]  /*0740*/  UMOV UR5, UR9 ;  /* 0x0000000900057c82 */ /* 0x000fe20008000000 */
[----:B------:R-:W-:-:S12]  /*0750*/  UIMAD UR7, UR10, 0x4, UR7 ;  /* 0x000000040a0778a4 */ /* 0x000fd8000f8e0207 */
.L_x_6:
[----:B------:R-:W0:Y:S01]  /*0760*/  LDS.U8 R15, [R4+-0xb] ;  /* 0xfffff500040f7984 */ /* 0x000e220000000000 */
[----:B------:R-:W1:Y:S03]  /*0770*/  LDCU UR8, c[0x3][UR7+-0x10] ;  /* 0x00fffe00070877ac */ /* 0x000e660008000800 */
[----:B------:R-:W2:Y:S01]  /*0780*/  LDS.U8 R21, [R4+-0xa] ;  /* 0xfffff60004157984 */ /* 0x000ea20000000000 */
[----:B------:R-:W3:Y:S03]  /*0790*/  LDCU UR15, c[0x3][UR7+-0xc] ;  /* 0x00fffe80070f77ac */ /* 0x000ee60008000800 */
[----:B------:R-:W4:Y:S01]  /*07a0*/  LDS.U8 R22, [R4+-0x9] ;  /* 0xfffff70004167984 */ /* 0x000f220000000000 */
[----:B------:R-:W5:Y:S03]  /*07b0*/  LDCU UR16, c[0x3][UR7+-0x8] ;  /* 0x00ffff00071077ac */ /* 0x000f660008000800 */
[----:B------:R-:W3:Y:S01]  /*07c0*/  LDS.U8 R19, [R4+-0x8] ;  /* 0xfffff80004137984 */ /* 0x000ee20000000000 */
[----:B------:R-:W5:Y:S03]  /*07d0*/  LDCU UR17, c[0x3][UR7+0x8] ;  /* 0x00c00100071177ac */ /* 0x000f660008000800 */
[----:B------:R-:W5:Y:S01]  /*07e0*/  LDS.U8 R20, [R4+-0x7] ;  /* 0xfffff90004147984 */ /* 0x000f620000000000 */
[----:B------:R-:W-:-:S03]  /*07f0*/  UIADD3 UR5, UPT, UPT, UR5, 0x8, URZ ;  /* 0x0000000805057890 */ /* 0x000fc6000fffe0ff */
[----:B------:R-:W5:Y:S01]  /*0800*/  LDS.U8 R17, [R4+-0x6] ;  /* 0xfffffa0004117984 */ /* 0x000f620000000000 */
[----:B------:R-:W-:-:S03]  /*0810*/  UISETP.NE.AND UP2, UPT, UR5, URZ, UPT ;  /* 0x000000ff0500728c */ /* 0x000fc6000bf45270 */
[----:B------:R-:W5:Y:S04]  /*0820*/  LDS.U8 R18, [R4+-0x5] ;  /* 0xfffffb0004127984 */ /* 0x000f680000000000 */
[----:B------:R-:W5:Y:S04]  /*0830*/  LDS.U8 R11, [R4+-0x4] ;  /* 0xfffffc00040b7984 */ /* 0x000f680000000000 */
[----:B------:R-:W5:Y:S04]  /*0840*/  LDS.U8 R12, [R4+-0x3] ;  /* 0xfffffd00040c7984 */ /* 0x000f680000000000 */
[----:B------:R-:W5:Y:S01]  /*0850*/  LDS.U8 R9, [R4+-0x2] ;  /* 0xfffffe0004097984 */ /* 0x000f620000000000 */
[----:B0-----:R-:W-:-:S03]  /*0860*/  I2FP.F32.U32 R15, R15 ;  /* 0x0000000f000f7245 */ /* 0x001fc60000201000 */
[----:B------:R-:W0:Y:S01]  /*0870*/  LDS.U8 R10, [R4+-0x1] ;  /* 0xffffff00040a7984 */ /* 0x000e220000000000 */
[----:B--2---:R-:W-:Y:S01]  /*0880*/  I2FP.F32.U32 R23, R21 ;  /* 0x0000001500177245 */ /* 0x004fe20000201000 */
[----:B-1----:R-:W-:Y:S02]  /*0890*/  FFMA R21, R15, UR8, R16 ;  /* 0x000000080f157c23 */ /* 0x002fe40008000010 */
[----:B------:R-:W-:Y:S01]  /*08a0*/  LDS.U8 R25, [R4+0xa] ;  /* 0x00000a0004197984 */ /* 0x000fe20000000000 */
[----:B----4-:R-:W-:Y:S01]  /*08b0*/  I2FP.F32.U32 R24, R22 ;  /* 0x0000001600187245 */ /* 0x010fe20000201000 */
[----:B------:R-:W-:Y:S02]  /*08c0*/  FFMA R22, R23, UR8, R14 ;  /* 0x0000000817167c23 */ /* 0x000fe4000800000e */
[----:B------:R-:W1:Y:S02]  /*08d0*/  LDS.U8 R15, [R4] ;  /* 0x00000000040f7984 */ /* 0x000e640000000000 */
[----:B------:R-:W-:Y:S01]  /*08e0*/  FFMA R23, R24, UR8, R13 ;  /* 0x0000000818177c23 */ /* 0x000fe2000800000d */
[----:B---3--:R-:W-:Y:S01]  /*08f0*/  I2FP.F32.U32 R24, R19 ;  /* 0x0000001300187245 */ /* 0x008fe20000201000 */
[----:B------:R-:W2:Y:S01]  /*0900*/  LDS.U8 R16, [R4+0x1] ;  /* 0x0000010004107984 */ /* 0x000ea20000000000 */
[----:B-----5:R-:W-:Y:S01]  /*0910*/  I2FP.F32.U32 R19, R20 ;  /* 0x0000001400137245 */ /* 0x020fe20000201000 */
[----:B------:R-:W3:Y:S02]  /*0920*/  LDCU UR8, c[0x3][UR7+-0x4] ;  /* 0x00ffff80070877ac */ /* 0x000ee40008000800 */
[----:B------:R-:W4:Y:S01]  /*0930*/  LDS.U8 R13, [R4+0x2] ;  /* 0x00000200040d7984 */ /* 0x000f220000000000 */
[----:B------:R-:W-:Y:S01]  /*0940*/  I2FP.F32.U32 R20, R17 ;  /* 0x0000001100147245 */ /* 0x000fe20000201000 */
[----:B------:R-:W-:Y:S01]  /*0950*/  FFMA R21, R24, UR15, R21 ;  /* 0x0000000f18157c23 */ /* 0x000fe20008000015 */
[----:B------:R-:W-:Y:S01]  /*0960*/  FFMA R24, R19, UR15, R22 ;  /* 0x0000000f13187c23 */ /* 0x000fe20008000016 */
[----:B------:R-:W5:Y:S01]  /*0970*/  LDS.U8 R14, [R4+0x3] ;  /* 0x00000300040e7984 */ /* 0x000f620000000000 */
[----:B------:R-:W-:Y:S01]  /*0980*/  I2FP.F32.U32 R26, R18 ;  /* 0x00000012001a7245 */ /* 0x000fe20000201000 */
[----:B------:R-:W-:Y:S01]  /*0990*/  FFMA R23, R20, UR15, R23 ;  /* 0x0000000f14177c23 */ /* 0x000fe20008000017 */
[----:B------:R-:W4:Y:S01]  /*09a0*/  LDCU UR15, c[0x3][UR7] ;  /* 0x00c00000070f77ac */ /* 0x000f220008000800 */
[----:B------:R-:W5:Y:S01]  /*09b0*/  LDS.U8 R17, [R4+0x4] ;  /* 0x0000040004117984 */ /* 0x000f620000000000 */
[----:B------:R-:W-:Y:S01]  /*09c0*/  I2FP.F32.U32 R11, R11 ;  /* 0x0000000b000b7245 */ /* 0x000fe20000201000 */
[----:B------:R-:W-:-:S02]  /*09d0*/  FFMA R20, R26, UR16, R21 ;  /* 0x000000101a147c23 */ /* 0x000fc40008000015 */
[----:B------:R-:W5:Y:S01]  /*09e0*/  LDS.U8 R18, [R4+0x5] ;  /* 0x0000050004127984 */ /* 0x000f620000000000 */
[----:B------:R-:W-:Y:S01]  /*09f0*/  I2FP.F32.U32 R12, R12 ;  /* 0x0000000c000c7245 */ /* 0x000fe20000201000 */
[----:B------:R-:W-:Y:S02]  /*0a00*/  FFMA R24, R11, UR16, R24 ;  /* 0x000000100b187c23 */ /* 0x000fe40008000018 */
[----:B------:R-:W5:Y:S01]  /*0a10*/  LDS.U8 R19, [R4+0x6] ;  /* 0x0000060004137984 */ /* 0x000f620000000000 */
[----:B------:R-:W-:Y:S01]  /*0a20*/  I2FP.F32.U32 R9, R9 ;  /* 0x0000000900097245 */ /* 0x000fe20000201000 */
[----:B------:R-:W-:Y:S01]  /*0a30*/  FFMA R26, R12, UR16, R23 ;  /* 0x000000100c1a7c23 */ /* 0x000fe20008000017 */
[----:B------:R-:W5:Y:S01]  /*0a40*/  LDCU UR16, c[0x3][UR7+0x4] ;  /* 0x00c00080071077ac */ /* 0x000f620008000800 */
[----:B------:R-:W5:Y:S01]  /*0a50*/  LDS.U8 R22, [R4+0x7] ;  /* 0x0000070004167984 */ /* 0x000f620000000000 */
[----:B0-----:R-:W-:Y:S01]  /*0a60*/  I2FP.F32.U32 R27, R10 ;  /* 0x0000000a001b7245 */ /* 0x001fe20000201000 */
[----:B---3--:R-:W-:-:S02]  /*0a70*/  FFMA R20, R9, UR8, R20 ;  /* 0x0000000809147c23 */ /* 0x008fc40008000014 */
[----:B------:R-:W0:Y:S02]  /*0a80*/  LDS.U8 R21, [R4+0x8] ;  /* 0x0000080004157984 */ /* 0x000e240000000000 */
[----:B------:R-:W-:Y:S02]  /*0a90*/  FFMA R24, R27, UR8, R24 ;  /* 0x000000081b187c23 */ /* 0x000fe40008000018 */
[----:B------:R-:W3:Y:S01]  /*0aa0*/  LDS.U8 R11, [R4+0x9] ;  /* 0x00000900040b7984 */ /* 0x000ee20000000000 */
[----:B-1----:R-:W-:-:S03]  /*0ab0*/  I2FP.F32.U32 R15, R15 ;  /* 0x0000000f000f7245 */ /* 0x002fc60000201000 */
[----:B------:R-:W1:Y:S04]  /*0ac0*/  LDS.U8 R23, [R4+0xb] ;  /* 0x00000b0004177984 */ /* 0x000e680000000000 */
[----:B------:R5:W1:Y:S01]  /*0ad0*/  LDS.U8 R12, [R4+0xc] ;  /* 0x00000c00040c7984 */ /* 0x000a620000000000 */
[----:B--2---:R-:W-:Y:S01]  /*0ae0*/  I2FP.F32.U32 R9, R16 ;  /* 0x0000001000097245 */ /* 0x004fe20000201000 */
[----:B------:R-:W-:Y:S01]  /*0af0*/  FFMA R15, R15, UR8, R26 ;  /* 0x000000080f0f7c23 */ /* 0x000fe2000800001a */
[----:B------:R-:W2:Y:S01]  /*0b00*/  LDCU UR8, c[0x3][UR7+0xc] ;  /* 0x00c00180070877ac */ /* 0x000ea20008000800 */
[----:B----4-:R-:W-:Y:S02]  /*0b10*/  I2FP.F32.U32 R13, R13 ;  /* 0x0000000d000d7245 */ /* 0x010fe40000201000 */
[----:B------:R-:W-:Y:S01]  /*0b20*/  FFMA R9, R9, UR15, R20 ;  /* 0x0000000f09097c23 */ /* 0x000fe20008000014 */
[----:B------:R-:W-:Y:S01]  /*0b30*/  I2FP.F32.U32 R16, R25 ;  /* 0x0000001900107245 */ /* 0x000fe20000201000 */
[----:B------:R-:W-:Y:S01]  /*0b40*/  UIADD3 UR7, UPT, UPT, UR7, 0x20, URZ ;  /* 0x0000002007077890 */ /* 0x000fe2000fffe0ff */
[----:B-----5:R-:W-:Y:S01]  /*0b50*/  I2FP.F32.U32 R14, R14 ;  /* 0x0000000e000e7245 */ /* 0x020fe20000201000 */
[----:B------:R-:W-:Y:S01]  /*0b60*/  FFMA R13, R13, UR15, R24 ;  /* 0x0000000f0d0d7c23 */ /* 0x000fe20008000018 */
[----:B------:R-:W-:-:S02]  /*0b70*/  IADD3 R4, PT, PT, R4, 0x18, RZ ;  /* 0x0000001804047810 */ /* 0x000fc40007ffe0ff */
[----:B------:R-:W-:Y:S01]  /*0b80*/  I2FP.F32.U32 R10, R17 ;  /* 0x00000011000a7245 */ /* 0x000fe20000201000 */
[----:B------:R-:W-:Y:S01]  /*0b90*/  FFMA R14, R14, UR15, R15 ;  /* 0x0000000f0e0e7c23 */ /* 0x000fe2000800000f */
[----:B------:R-:W-:-:S03]  /*0ba0*/  I2FP.F32.U32 R18, R18 ;  /* 0x0000001200127245 */ /* 0x000fc60000201000 */
[----:B------:R-:W-:Y:S01]  /*0bb0*/  FFMA R9, R10, UR16, R9 ;  /* 0x000000100a097c23 */ /* 0x000fe20008000009 */
[----:B------:R-:W-:Y:S01]  /*0bc0*/  I2FP.F32.U32 R19, R19 ;  /* 0x0000001300137245 */ /* 0x000fe20000201000 */
[----:B------:R-:W-:Y:S01]  /*0bd0*/  FFMA R13, R18, UR16, R13 ;  /* 0x00000010120d7c23 */ /* 0x000fe2000800000d */
[----:B------:R-:W-:-:S03]  /*0be0*/  I2FP.F32.U32 R22, R22 ;  /* 0x0000001600167245 */ /* 0x000fc60000201000 */
[----:B------:R-:W-:Y:S01]  /*0bf0*/  FFMA R14, R19, UR16, R14 ;  /* 0x00000010130e7c23 */ /* 0x000fe2000800000e */
[----:B0-----:R-:W-:Y:S01]  /*0c00*/  I2FP.F32.U32 R10, R21 ;  /* 0x00000015000a7245 */ /* 0x001fe20000201000 */
[----:B------:R-:W-:Y:S01]  /*0c10*/  FFMA R9, R22, UR17, R9 ;  /* 0x0000001116097c23 */ /* 0x000fe20008000009 */
[----:B---3--:R-:W-:-:S03]  /*0c20*/  I2FP.F32.U32 R11, R11 ;  /* 0x0000000b000b7245 */ /* 0x008fc60000201000 */
[----:B------:R-:W-:Y:S01]  /*0c30*/  FFMA R10, R10, UR17, R13 ;  /* 0x000000110a0a7c23 */ /* 0x000fe2000800000d */
[----:B--2---:R-:W-:Y:S01]  /*0c40*/  FFMA R16, R16, UR8, R9 ;  /* 0x0000000810107c23 */ /* 0x004fe20008000009 */
[----:B-1----:R-:W-:Y:S01]  /*0c50*/  I2FP.F32.U32 R23, R23 ;  /* 0x0000001700177245 */ /* 0x002fe20000201000 */
[----:B------:R-:W-:Y:S01]  /*0c60*/  FFMA R11, R11, UR17, R14 ;  /* 0x000000110b0b7c23 */ /* 0x000fe2000800000e */
[----:B------:R-:W-:-:S03]  /*0c70*/  I2FP.F32.U32 R12, R12 ;  /* 0x0000000c000c7245 */ /* 0x000fc60000201000 */
[----:B------:R-:W-:Y:S02]  /*0c80*/  FFMA R14, R23, UR8, R10 ;  /* 0x00000008170e7c23 */ /* 0x000fe4000800000a */
[----:B------:R-:W-:Y:S01]  /*0c90*/  FFMA R13, R12, UR8, R11 ;  /* 0x000000080c0d7c23 */ /* 0x000fe2000800000b */
[----:B------:R-:W-:Y:S06]  /*0ca0*/  BRA.U UP2, `(.L_x_6) ;  /* 0xfffffff902ac7547 */ /* 0x000fec000b83ffff */
[----:B------:R-:W-:-:S05]  /*0cb0*/  UMOV UR5, UR6 ;  /* 0x0000000600057c82 */ /* 0x000fca0008000000 */
.L_x_5:
[----:B------:R-:W-:-:S09]  /*0cc0*/  UISETP.NE.AND UP2, UPT, UR11, URZ, UPT ;  /* 0x000000ff0b00728c */ /* 0x000fd2000bf45270 */
[----:B------:R-:W-:Y:S05]  /*0cd0*/  BRA.U !UP2, `(.L_x_7) ;  /* 0x000000050aa07547 */ /* 0x000fea000b800000 */
[----:B------:R-:W-:Y:S01]  /*0ce0*/  UISETP.NE.AND UP2, UPT, UR14, URZ, UPT ;  /* 0x000000ff0e00728c */ /* 0x000fe2000bf45270 */
[----:B------:R-:W-:Y:S10]  /*0cf0*/  BRA.U !UP0, `(.L_x_8) ;  /* 0x0000000108c87547 */ /* 0x000ff4000b800000 */
[----:B------:R-:W0:Y:S01]  /*0d00*/  S2R R10, SR_CgaCtaId ;  /* 0x00000000000a7919 */ /* 0x000e220000008800 */
[----:B------:R-:W-:Y:S01]  /*0d10*/  MOV R9, 0x400 ;  /* 0x0000040000097802 */ /* 0x000fe20000000f00 */
[----:B------:R-:W-:Y:S01]  /*0d20*/  VIADD R4, R8, UR5 ;  /* 0x0000000508047c36 */ /* 0x000fe20008000000 */
[----:B------:R-:W-:Y:S02]  /*0d30*/  UIADD3 UR7, UPT, UPT, UR10, UR5, URZ ;  /* 0x000000050a077290 */ /* 0x000fe4000fffe0ff */
[----:B------:R-:W-:Y:S02]  /*0d40*/  UIADD3 UR8, UPT, UPT, UR10, UR5, URZ ;  /* 0x000000050a087290 */ /* 0x000fe4000fffe0ff */
[----:B------:R-:W-:Y:S02]  /*0d50*/  USHF.L.U32 UR7, UR7, 0x2, URZ ;  /* 0x0000000207077899 */ /* 0x000fe400080006ff */
[----:B------:R-:W-:Y:S02]  /*0d60*/  USHF.L.U32 UR8, UR8, 0x2, URZ ;  /* 0x0000000208087899 */ /* 0x000fe400080006ff */
[----:B------:R-:W-:-:S08]  /*0d70*/  UIADD3 UR5, UPT, UPT, UR5, 0x4, URZ ;  /* 0x0000000405057890 */ /* 0x000fd0000fffe0ff */
[----:B------:R-:W1:Y:S02]  /*0d80*/  LDCU UR7, c[0x3][UR7] ;  /* 0x00c00000070777ac */ /* 0x000e640008000800 */
[----:B------:R-:W2:Y:S01]  /*0d90*/  LDCU UR15, c[0x3][UR8+0x4] ;  /* 0x00c00080080f77ac */ /* 0x000ea20008000800 */
[----:B------:R-:W3:Y:S01]  /*0da0*/  LDCU UR16, c[0x3][UR8+0x8] ;  /* 0x00c00100081077ac */ /* 0x000ee20008000800 */
[----:B0-----:R-:W-:-:S05]  /*0db0*/  LEA R9, R10, R9, 0x18 ;  /* 0x000000090a097211 */ /* 0x001fca00078ec0ff */
[----:B------:R-:W-:-:S05]  /*0dc0*/  IMAD R19, R4, 0x3, R9 ;  /* 0x0000000304137824 */ /* 0x000fca00078e0209 */
[----:B------:R-:W0:Y:S04]  /*0dd0*/  LDS.U8 R20, [R19] ;  /* 0x0000000013147984 */ /* 0x000e280000000000 */
[----:B------:R-:W4:Y:S04]  /*0de0*/  LDS.U8 R22, [R19+0x1] ;  /* 0x0000010013167984 */ /* 0x000f280000000000 */
[----:B------:R-:W5:Y:S04]  /*0df0*/  LDS.U8 R24, [R19+0x2] ;  /* 0x0000020013187984 */ /* 0x000f680000000000 */
[----:B------:R-:W2:Y:S04]  /*0e00*/  LDS.U8 R9, [R19+0x4] ;  /* 0x0000040013097984 */ /* 0x000ea80000000000 */
[----:B------:R-:W3:Y:S04]  /*0e10*/  LDS.U8 R25, [R19+0x3] ;  /* 0x0000030013197984 */ /* 0x000ee80000000000 */
[----:B------:R-:W3:Y:S04]  /*0e20*/  LDS.U8 R10, [R19+0x5] ;  /* 0x00000500130a7984 */ /* 0x000ee80000000000 */
[----:B------:R-:W3:Y:S04]  /*0e30*/  LDS.U8 R15, [R19+0x7] ;  /* 0x00000700130f7984 */ /* 0x000ee80000000000 */
[----:B------:R-:W3:Y:S04]  /*0e40*/  LDS.U8 R17, [R19+0x6] ;  /* 0x0000060013117984 */ /* 0x000ee80000000000 */
[----:B------:R-:W3:Y:S04]  /*0e50*/  LDS.U8 R4, [R19+0x8] ;  /* 0x0000080013047984 */ /* 0x000ee80000000000 */
[----:B------:R-:W3:Y:S04]  /*0e60*/  LDS.U8 R12, [R19+0x9] ;  /* 0x00000900130c7984 */ /* 0x000ee80000000000 */
[----:B------:R-:W3:Y:S01]  /*0e70*/  LDS.U8 R11, [R19+0xa] ;  /* 0x00000a00130b7984 */ /* 0x000ee20000000000 */
[----:B0-----:R-:W-:-:S03]  /*0e80*/  I2FP.F32.U32 R21, R20 ;  /* 0x0000001400157245 */ /* 0x001fc60000201000 */
[----:B------:R-:W0:Y:S01]  /*0e90*/  LDS.U8 R18, [R19+0xb] ;  /* 0x00000b0013127984 */ /* 0x000e220000000000 */
[----:B----4-:R-:W-:Y:S01]  /*0ea0*/  I2FP.F32.U32 R23, R22 ;  /* 0x0000001600177245 */ /* 0x010fe20000201000 */
[----:B-1----:R-:W-:Y:S01]  /*0eb0*/  FFMA R21, R21, UR7, R16 ;  /* 0x0000000715157c23 */ /* 0x002fe20008000010 */
[----:B-----5:R-:W-:-:S03]  /*0ec0*/  I2FP.F32.U32 R24, R24 ;  /* 0x0000001800187245 */ /* 0x020fc60000201000 */
[----:B------:R-:W-:Y:S01]  /*0ed0*/  FFMA R23, R23, UR7, R14 ;  /* 0x0000000717177c23 */ /* 0x000fe2000800000e */
[----:B--2---:R-:W-:Y:S01]  /*0ee0*/  I2FP.F32.U32 R14, R9 ;  /* 0x00000009000e7245 */ /* 0x004fe20000201000 */
[----:B------:R-:W-:Y:S01]  /*0ef0*/  FFMA R24, R24, UR7, R13 ;  /* 0x0000000718187c23 */ /* 0x000fe2000800000d */
[----:B------:R-:W1:Y:S01]  /*0f00*/  LDCU UR7, c[0x3][UR8+0xc] ;  /* 0x00c00180080777ac */ /* 0x000e620008000800 */
[----:B---3--:R-:W-:Y:S02]  /*0f10*/  I2FP.F32.U32 R16, R25 ;  /* 0x0000001900107245 */ /* 0x008fe40000201000 */
[----:B------:R-:W-:Y:S01]  /*0f20*/  FFMA R14, R14, UR15, R23 ;  /* 0x0000000f0e0e7c23 */ /* 0x000fe20008000017 */
[----:B------:R-:W-:Y:S02]  /*0f30*/  I2FP.F32.U32 R9, R10 ;  /* 0x0000000a00097245 */ /* 0x000fe40000201000 */
[----:B------:R-:W-:Y:S01]  /*0f40*/  FFMA R16, R16, UR15, R21 ;  /* 0x0000000f10107c23 */ /* 0x000fe20008000015 */
[----:B------:R-:W-:-:S02]  /*0f50*/  I2FP.F32.U32 R15, R15 ;  /* 0x0000000f000f7245 */ /* 0x000fc40000201000 */
[----:B------:R-:W-:Y:S01]  /*0f60*/  FFMA R9, R9, UR15, R24 ;  /* 0x0000000f09097c23 */ /* 0x000fe20008000018 */
[----:B------:R-:W-:Y:S02]  /*0f70*/  I2FP.F32.U32 R17, R17 ;  /* 0x0000001100117245 */ /* 0x000fe40000201000 */
[----:B------:R-:W-:Y:S01]  /*0f80*/  FFMA R14, R15, UR16, R14 ;  /* 0x000000100f0e7c23 */ /* 0x000fe2000800000e */
[----:B------:R-:W-:Y:S02]  /*0f90*/  I2FP.F32.U32 R4, R4 ;  /* 0x0000000400047245 */ /* 0x000fe40000201000 */
[----:B------:R-:W-:Y:S01]  /*0fa0*/  FFMA R16, R17, UR16, R16 ;  /* 0x0000001011107c23 */ /* 0x000fe20008000010 */
[----:B------:R-:W-:Y:S02]  /*0fb0*/  I2FP.F32.U32 R13, R12 ;  /* 0x0000000c000d7245 */ /* 0x000fe40000201000 */
[----:B------:R-:W-:Y:S01]  /*0fc0*/  FFMA R4, R4, UR16, R9 ;  /* 0x0000001004047c23 */ /* 0x000fe20008000009 */
[----:B------:R-:W-:-:S02]  /*0fd0*/  I2FP.F32.U32 R11, R11 ;  /* 0x0000000b000b7245 */ /* 0x000fc40000201000 */
[----:B-1----:R-:W-:Y:S01]  /*0fe0*/  FFMA R16, R13, UR7, R16 ;  /* 0x000000070d107c23 */ /* 0x002fe20008000010 */
[----:B0-----:R-:W-:Y:S02]  /*0ff0*/  I2FP.F32.U32 R15, R18 ;  /* 0x00000012000f7245 */ /* 0x001fe40000201000 */
[----:B------:R-:W-:-:S03]  /*1000*/  FFMA R14, R11, UR7, R14 ;  /* 0x000000070b0e7c23 */ /* 0x000fc6000800000e */
[----:B------:R-:W-:-:S07]  /*1010*/  FFMA R13, R15, UR7, R4 ;  /* 0x000000070f0d7c23 */ /* 0x000fce0008000004 */
.L_x_8:
[----:B------:R-:W-:Y:S05]  /*1020*/  BRA.U !UP2, `(.L_x_7) ;  /* 0x000000010acc7547 */ /* 0x000fea000b800000 */
[----:B------:R-:W-:Y:S02]  /*1030*/  UISETP.NE.AND UP2, UPT, UR14, 0x1, UPT ;  /* 0x000000010e00788c */ /* 0x000fe4000bf45270 */
[----:B------:R-:W-:-:S07]  /*1040*/  ULOP3.LUT UP3, URZ, UR19, 0x1, URZ, 0xc0, !UPT ;  /* 0x0000000113ff7892 */ /* 0x000fce000f86c0ff */
[----:B------:R-:W-:Y:S05]  /*1050*/  BRA.U !UP2, `(.L_x_9) ;  /* 0x000000010a787547 */ /* 0x000fea000b800000 */
[----:B------:R-:W0:Y:S01]  /*1060*/  S2R R10, SR_CgaCtaId ;  /* 0x00000000000a7919 */ /* 0x000e220000008800 */
[----:B------:R-:W-:Y:S01]  /*1070*/  MOV R9, 0x400 ;  /* 0x0000040000097802 */ /* 0x000fe20000000f00 */
[----:B------:R-:W-:Y:S02]  /*1080*/  UIADD3 UR7, UPT, UPT, UR10, UR5, URZ ;  /* 0x000000050a077290 */ /* 0x000fe4000fffe0ff */
[----:B------:R-:W-:Y:S01]  /*1090*/  IADD3 R4, PT, PT, R8, UR5, RZ ;  /* 0x0000000508047c10 */ /* 0x000fe2000fffe0ff */
[----:B------:R-:W-:Y:S02]  /*10a0*/  UIADD3 UR8, UPT, UPT, UR10, UR5, URZ ;  /* 0x000000050a087290 */ /* 0x000fe4000fffe0ff */
[----:B------:R-:W-:Y:S02]  /*10b0*/  USHF.L.U32 UR7, UR7, 0x2, URZ ;  /* 0x0000000207077899 */ /* 0x000fe400080006ff */
[----:B------:R-:W-:Y:S02]  /*10c0*/  USHF.L.U32 UR8, UR8, 0x2, URZ ;  /* 0x0000000208087899 */ /* 0x000fe400080006ff */
[----:B------:R-:W-:-:S08]  /*10d0*/  UIADD3 UR5, UPT, UPT, UR5, 0x2, URZ ;  /* 0x0000000205057890 */ /* 0x000fd0000fffe0ff */
[----:B------:R-:W1:Y:S02]  /*10e0*/  LDCU UR7, c[0x3][UR7] ;  /* 0x00c00000070777ac */ /* 0x000e640008000800 */
[----:B------:R-:W2:Y:S01]  /*10f0*/  LDCU UR8, c[0x3][UR8+0x4] ;  /* 0x00c00080080877ac */ /* 0x000ea20008000800 */
[----:B0-----:R-:W-:-:S05]  /*1100*/  LEA R9, R10, R9, 0x18 ;  /* 0x000000090a097211 */ /* 0x001fca00078ec0ff */
[----:B------:R-:W-:-:S05]  /*1110*/  IMAD R4, R4, 0x3, R9 ;  /* 0x0000000304047824 */ /* 0x000fca00078e0209 */
[----:B------:R-:W0:Y:S04]  /*1120*/  LDS.U8 R9, [R4] ;  /* 0x0000000004097984 */ /* 0x000e280000000000 */
[----:B------:R-:W3:Y:S04]  /*1130*/  LDS.U8 R10, [R4+0x1] ;  /* 0x00000100040a7984 */ /* 0x000ee80000000000 */
[----:B------:R-:W4:Y:S04]  /*1140*/  LDS.U8 R12, [R4+0x2] ;  /* 0x00000200040c7984 */ /* 0x000f280000000000 */
[----:B------:R-:W5:Y:S04]  /*1150*/  LDS.U8 R15, [R4+0x3] ;  /* 0x00000300040f7984 */ /* 0x000f680000000000 */
[----:B------:R-:W2:Y:S04]  /*1160*/  LDS.U8 R17, [R4+0x4] ;  /* 0x0000040004117984 */ /* 0x000ea80000000000 */
[----:B------:R-:W2:Y:S01]  /*1170*/  LDS.U8 R18, [R4+0x5] ;  /* 0x0000050004127984 */ /* 0x000ea20000000000 */
[----:B0-----:R-:W-:-:S02]  /*1180*/  I2FP.F32.U32 R9, R9 ;  /* 0x0000000900097245 */ /* 0x001fc40000201000 */
[----:B---3--:R-:W-:-:S03]  /*1190*/  I2FP.F32.U32 R11, R10 ;  /* 0x0000000a000b7245 */ /* 0x008fc60000201000 */
[----:B-1----:R-:W-:Y:S01]  /*11a0*/  FFMA R9, R9, UR7, R16 ;  /* 0x0000000709097c23 */ /* 0x002fe20008000010 */
[----:B----4-:R-:W-:Y:S01]  /*11b0*/  I2FP.F32.U32 R12, R12 ;  /* 0x0000000c000c7245 */ /* 0x010fe20000201000 */
[----:B------:R-:W-:Y:S01]  /*11c0*/  FFMA R11, R11, UR7, R14 ;  /* 0x000000070b0b7c23 */ /* 0x000fe2000800000e */
[----:B-----5:R-:W-:-:S03]  /*11d0*/  I2FP.F32.U32 R16, R15 ;  /* 0x0000000f00107245 */ /* 0x020fc60000201000 */
[----:B------:R-:W-:Y:S01]  /*11e0*/  FFMA R12, R12, UR7, R13 ;  /* 0x000000070c0c7c23 */ /* 0x000fe2000800000d */
[----:B--2---:R-:W-:Y:S01]  /*11f0*/  I2FP.F32.U32 R14, R17 ;  /* 0x00000011000e7245 */ /* 0x004fe20000201000 */
[----:B------:R-:W-:Y:S01]  /*1200*/  FFMA R16, R16, UR8, R9 ;  /* 0x0000000810107c23 */ /* 0x000fe20008000009 */
[----:B------:R-:W-:-:S03]  /*1210*/  I2FP.F32.U32 R15, R18 ;  /* 0x00000012000f7245 */ /* 0x000fc60000201000 */
[----:B------:R-:W-:Y:S02]  /*1220*/  FFMA R14, R14, UR8, R11 ;  /* 0x000000080e0e7c23 */ /* 0x000fe4000800000b */
[----:B------:R-:W-:-:S07]  /*1230*/  FFMA R13, R15, UR8, R12 ;  /* 0x000000080f0d7c23 */ /* 0x000fce000800000c */
.L_x_9:
[----:B------:R-:W-:Y:S05]  /*1240*/  BRA.U !UP3, `(.L_x_7) ;  /* 0x000000010b447547 */ /* 0x000fea000b800000 */
[----:B------:R-:W0:Y:S01]  /*1250*/  S2R R9, SR_CgaCtaId ;  /* 0x0000000000097919 */ /* 0x000e220000008800 */
[----:B------:R-:W-:Y:S01]  /*1260*/  MOV R4, 0x400 ;  /* 0x0000040000047802 */ /* 0x000fe20000000f00 */
[----:B------:R-:W-:Y:S01]  /*1270*/  VIADD R8, R8, UR5 ;  /* 0x0000000508087c36 */ /* 0x000fe20008000000 */
[----:B------:R-:W-:-:S04]  /*1280*/  UIADD3 UR5, UPT, UPT, UR10, UR5, URZ ;  /* 0x000000050a057290 */ /* 0x000fc8000fffe0ff */
[----:B------:R-:W-:-:S12]  /*1290*/  USHF.L.U32 UR5, UR5, 0x2, URZ ;  /* 0x0000000205057899 */ /* 0x000fd800080006ff */
[----:B------:R-:W1:Y:S01]  /*12a0*/  LDCU UR5, c[0x3][UR5] ;  /* 0x00c00000050577ac */ /* 0x000e620008000800 */
[----:B0-----:R-:W-:-:S05]  /*12b0*/  LEA R9, R9, R4, 0x18 ;  /* 0x0000000409097211 */ /* 0x001fca00078ec0ff */
[----:B------:R-:W-:-:S05]  /*12c0*/  IMAD R8, R8, 0x3, R9 ;  /* 0x0000000308087824 */ /* 0x000fca00078e0209 */
[----:B------:R-:W0:Y:S04]  /*12d0*/  LDS.U8 R4, [R8] ;  /* 0x0000000008047984 */ /* 0x000e280000000000 */
[----:B------:R-:W2:Y:S04]  /*12e0*/  LDS.U8 R10, [R8+0x1] ;  /* 0x00000100080a7984 */ /* 0x000ea80000000000 */
[----:B------:R-:W3:Y:S01]  /*12f0*/  LDS.U8 R12, [R8+0x2] ;  /* 0x00000200080c7984 */ /* 0x000ee20000000000 */
[----:B0-----:R-:W-:Y:S02]  /*1300*/  I2FP.F32.U32 R9, R4 ;  /* 0x0000000400097245 */ /* 0x001fe40000201000 */
[----:B--2---:R-:W-:-:S03]  /*1310*/  I2FP.F32.U32 R11, R10 ;  /* 0x0000000a000b7245 */ /* 0x004fc60000201000 */
[----:B-1----:R-:W-:Y:S01]  /*1320*/  FFMA R16, R9, UR5, R16 ;  /* 0x0000000509107c23 */ /* 0x002fe20008000010 */
[----:B---3--:R-:W-:Y:S01]  /*1330*/  I2FP.F32.U32 R12, R12 ;  /* 0x0000000c000c7245 */ /* 0x008fe20000201000 */
[----:B------:R-:W-:-:S04]  /*1340*/  FFMA R14, R11, UR5, R14 ;  /* 0x000000050b0e7c23 */ /* 0x000fc8000800000e */
[----:B------:R-:W-:-:S07]  /*1350*/  FFMA R13, R12, UR5, R13 ;  /* 0x000000050c0d7c23 */ /* 0x000fce000800000d */
.L_x_7:
[----:B------:R-:W-:Y:S05]  /*1360*/  BRA.U UP1, `(.L_x_10) ;  /* 0xfffffff101c87547 */ /* 0x000fea000b83ffff */
.L_x_4:
[----:B------:R-:W0:Y:S01]  /*1370*/  LDC.64 R4, c[0x0][0x398] ;  /* 0x0000e600ff047b82 */ /* 0x000e220000000a00 */
[----:B------:R-:W-:Y:S02]  /*1380*/  FMNMX R13, RZ, R13, !PT ;  /* 0x0000000dff0d7209 */ /* 0x000fe40007800000 */
[----:B------:R-:W-:Y:S02]  /*1390*/  FMNMX R16, RZ, R16, !PT ;  /* 0x00000010ff107209 */ /* 0x000fe40007800000 */
[----:B------:R-:W-:Y:S02]  /*13a0*/  FMNMX R14, RZ, R14, !PT ;  /* 0x0000000eff0e7209 */ /* 0x000fe40007800000 */
[----:B------:R-:W-:Y:S02]  /*13b0*/  FMNMX R13, R13, 255, PT ;  /* 0x437f00000d0d7809 */ /* 0x000fe40003800000 */
[----:B------:R-:W-:Y:S02]  /*13c0*/  FMNMX R16, R16, 255, PT ;  /* 0x437f000010107809 */ /* 0x000fe40003800000 */
[----:B------:R-:W-:-:S02]  /*13d0*/  FMNMX R14, R14, 255, PT ;  /* 0x437f00000e0e7809 */ /* 0x000fc40003800000 */
[----:B------:R-:W1:Y:S08]  /*13e0*/  F2I.U32.TRUNC.NTZ R7, R16 ;  /* 0x0000001000077305 */ /* 0x000e70000020f000 */
[----:B------:R-:W2:Y:S01]  /*13f0*/  F2I.U32.TRUNC.NTZ R9, R14 ;  /* 0x0000000e00097305 */ /* 0x000ea2000020f000 */
[----:B0-----:R-:W-:-:S07]  /*1400*/  IMAD.WIDE R2, R2, 0x3, R4 ;  /* 0x0000000302027825 */ /* 0x001fce00078e0204 */
[----:B------:R-:W0:Y:S01]  /*1410*/  F2I.U32.TRUNC.NTZ R13, R13 ;  /* 0x0000000d000d7305 */ /* 0x000e22000020f000 */
[----:B-1----:R-:W-:Y:S04]  /*1420*/  STG.E.U8 desc[UR12][R2.64], R7 ;  /* 0x0000000702007986 */ /* 0x002fe8000c10110c */
[----:B--2---:R-:W-:Y:S04]  /*1430*/  STG.E.U8 desc[UR12][R2.64+0x1], R9 ;  /* 0x0000010902007986 */ /* 0x004fe8000c10110c */
[----:B0-----:R-:W-:Y:S01]  /*1440*/  STG.E.U8 desc[UR12][R2.64+0x2], R13 ;  /* 0x0000020d02007986 */ /* 0x001fe2000c10110c */
[----:B------:R-:W-:Y:S05]  /*1450*/  EXIT ;  /* 0x000000000000794d */ /* 0x000fea0003800000 */
.L_x_11:
[----:B------:R-:W-:-:S00]  /*1460*/  BRA `(.L_x_11) ;  /* 0xfffffffc00fc7947 */ /* 0x000fc0000383ffff */
[----:B------:R-:W-:-:S00]  /*1470*/  NOP ;  /* 0x0000000000007918 */ /* 0x000fc00000000000 */
        /* <DEDUP_REMOVED lines=8> */
.L_x_32:


//--------------------- .text._Z14blurImgKernel2P6uchar3iiPfiS0_ --------------------------
	.section	.text._Z14blurImgKernel2P6uchar3iiPfiS0_,"ax",@progbits
	.align	128
        .global         _Z14blurImgKernel2P6uchar3iiPfiS0_
        .type           _Z14blurImgKernel2P6uchar3iiPfiS0_,@function
        .size           _Z14blurImgKernel2P6uchar3iiPfiS0_,(.L_x_33 - _Z14blurImgKernel2P6uchar3iiPfiS0_)
        .other          _Z14blurImgKernel2P6uchar3iiPfiS0_,@"STO_CUDA_ENTRY STV_DEFAULT"
_Z14blurImgKernel2P6uchar3iiPfiS0_:
.text._Z14blurImgKernel2P6uchar3iiPfiS0_:
        /* <DEDUP_REMOVED lines=45> */
[----:B------:R-:W-:-:S04]  /*02d0*/  VIADDMNMX R14, R11, R8, RZ, !PT ;  /* 0x000000080b0e7246 */ /* 0x000fc800078001ff */
[----:B------:R-:W-:-:S05]  /*02e0*/  VIMNMX R15, PT, PT, R14, UR5, PT ;  /* 0x000000050e0f7c48 */ /* 0x000fca000bfe0100 */
[----:B------:R-:W-:-:S04]  /*02f0*/  IMAD R15, R16, UR8, R15 ;  /* 0x00000008100f7c24 */ /* 0x000fc8000f8e020f */
[----:B------:R-:W-:-:S05]  /*0300*/  IMAD.WIDE R14, R15, 0x3, R2 ;  /* 0x000000030f0e7825 */ /* 0x000fca00078e0202 */
[----:B------:R-:W2:Y:S04]  /*0310*/  LDG.E.U8 R16, desc[UR12][R14.64] ;  /* 0x0000000c0e107981 */ /* 0x000ea8000c1e1100 */
[----:B0-----:R-:W3:Y:S04]  /*0320*/  LDG.E.U8 R17, desc[UR12][R14.64+0x1] ;  /* 0x0000010c0e117981 */ /* 0x001ee8000c1e1100 */
[----:B------:R-:W4:Y:S01]  /*0330*/  LDG.E.U8 R18, desc[UR12][R14.64+0x2] ;  /* 0x0000020c0e127981 */ /* 0x000f22000c1e1100 */
[----:B------:R-:W-:-:S05]  /*0340*/  IMAD R21, R8, 0x3, R21 ;  /* 0x0000000308157824 */ /* 0x000fca00078e0215 */
[----:B--2---:R1:W-:Y:S04]  /*0350*/  STS.U8 [R21], R16 ;  /* 0x0000001015007388 */ /* 0x0043e80000000000 */
[----:B---3--:R1:W-:Y:S04]  /*0360*/  STS.U8 [R21+0x1], R17 ;  /* 0x0000011115007388 */ /* 0x0083e80000000000 */
[----:B----4-:R1:W-:Y:S02]  /*0370*/  STS.U8 [R21+0x2], R18 ;  /* 0x0000021215007388 */ /* 0x0103e40000000000 */
.L_x_13:
[----:B------:R-:W-:Y:S05]  /*0380*/  BSYNC.RECONVERGENT B0 ;  /* 0x0000000000007941 */ /* 0x000fea0003800200 */
.L_x_12:
        /* <DEDUP_REMOVED lines=8> */
[----:B------:R-:W-:-:S04]  /*0410*/  IMAD.WIDE R12, R13, 0x3, R2 ;  /* 0x000000030d0c7825 */ /* 0x000fc800078e0202 */
[----:B------:R-:W-:Y:S01]  /*0420*/  @!P2 IMAD.WIDE R2, R11, 0x3, R2 ;  /* 0x000000030b02a825 */ /* 0x000fe200078e0202 */
[----:B------:R-:W2:Y:S04]  /*0430*/  LDG.E.U8 R14, desc[UR12][R12.64+0x1] ;  /* 0x0000010c0c0e7981 */ /* 0x000ea8000c1e1100 */
[----:B------:R-:W3:Y:S04]  /*0440*/  LDG.E.U8 R11, desc[UR12][R12.64] ;  /* 0x0000000c0c0b7981 */ /* 0x000ee8000c1e1100 */
[----:B------:R-:W4:Y:S04]  /*0450*/  LDG.E.U8 R15, desc[UR12][R12.64+0x2] ;  /* 0x0000020c0c0f7981 */ /* 0x000f28000c1e1100 */
[----:B-1----:R-:W5:Y:S04]  /*0460*/  @!P2 LDG.E.U8 R16, desc[UR12][R2.64] ;  /* 0x0000000c0210a981 */ /* 0x002f68000c1e1100 */
[----:B0-----:R-:W5:Y:S04]  /*0470*/  @!P2 LDG.E.U8 R17, desc[UR12][R2.64+0x1] ;  /* 0x0000010c0211a981 */ /* 0x001f68000c1e1100 */
[----:B------:R-:W5:Y:S01]  /*0480*/  @!P2 LDG.E.U8 R18, desc[UR12][R2.64+0x2] ;  /* 0x0000020c0212a981 */ /* 0x000f62000c1e1100 */
[----:B------:R-:W-:-:S04]  /*0490*/  IMAD.IADD R7, R7, 0x1, R0 ;  /* 0x0000000107077824 */ /* 0x000fc800078e0200 */
[----:B------:R-:W-:-:S04]  /*04a0*/  IMAD R7, R4, R7, R5 ;  /* 0x0000000704077224 */ /* 0x000fc800078e0205 */
[----:B------:R-:W-:-:S04]  /*04b0*/  IMAD R7, R7, 0x3, R6 ;  /* 0x0000000307077824 */ /* 0x000fc800078e0206 */
[----:B------:R-:W-:Y:S01]  /*04c0*/  @!P2 IMAD R19, R8, 0x3, R7 ;  /* 0x000000030813a824 */ /* 0x000fe200078e0207 */
[----:B--2---:R2:W-:Y:S04]  /*04d0*/  STS.U8 [R7+0x1], R14 ;  /* 0x0000010e07007388 */ /* 0x0045e80000000000 */
[----:B---3--:R2:W-:Y:S04]  /*04e0*/  STS.U8 [R7], R11 ;  /* 0x0000000b07007388 */ /* 0x0085e80000000000 */
[----:B----4-:R2:W-:Y:S04]  /*04f0*/  STS.U8 [R7+0x2], R15 ;  /* 0x0000020f07007388 */ /* 0x0105e80000000000 */
[----:B-----5:R2:W-:Y:S04]  /*0500*/  @!P2 STS.U8 [R19], R16 ;  /* 0x000000101300a388 */ /* 0x0205e80000000000 */
[----:B------:R2:W-:Y:S04]  /*0510*/  @!P2 STS.U8 [R19+0x1], R17 ;  /* 0x000001111300a388 */ /* 0x0005e80000000000 */
[----:B------:R2:W-:Y:S02]  /*0520*/  @!P2 STS.U8 [R19+0x2], R18 ;  /* 0x000002121300a388 */ /* 0x0005e40000000000 */
.L_x_15:
[----:B------:R-:W-:Y:S05]  /*0530*/  BSYNC.RECONVERGENT B0 ;  /* 0x0000000000007941 */ /* 0x000fea0003800200 */
.L_x_14:
[----:B------:R-:W-:Y:S06]  /*0540*/  BAR.SYNC.DEFER_BLOCKING 0x0 ;  /* 0x0000000000007b1d */ /* 0x000fec0000010000 */
[----:B------:R-:W-:Y:S05]  /*0550*/  @P0 EXIT ;  /* 0x000000000000094d */ /* 0x000fea0003800000 */
[----:B------:R-:W-:Y:S01]  /*0560*/  UISETP.GE.AND UP0, UPT, UR14, 0x1, UPT ;  /* 0x000000010e00788c */ /* 0x000fe2000bf06270 */
[----:B012---:R-:W-:Y:S02]  /*0570*/  HFMA2 R18, -RZ, RZ, 0, 0 ;  /* 0x00000000ff127431 */ /* 0x007fe400000001ff */
[----:B------:R-:W-:Y:S01]  /*0580*/  IMAD R7, R9, UR8, R10 ;  /* 0x0000000809077c24 */ /* 0x000fe2000f8e020a */
[----:B------:R-:W-:-:S05]  /*0590*/  CS2R R16, SRZ ;  /* 0x0000000000107805 */ /* 0x000fca000001ff00 */
[----:B------:R-:W-:Y:S05]  /*05a0*/  BRA.U !UP0, `(.L_x_16) ;  /* 0x0000000d087c7547 */ /* 0x000fea000b800000 */
[----:B------:R-:W-:Y:S01]  /*05b0*/  ULOP3.LUT UR11, UR14, 0x7ffffff8, URZ, 0xc0, !UPT ;  /* 0x7ffffff80e0b7892 */ /* 0x000fe2000f8ec0ff */
[----:B------:R-:W-:Y:S01]  /*05c0*/  CS2R R16, SRZ ;  /* 0x0000000000107805 */ /* 0x000fe2000001ff00 */
[----:B------:R-:W-:Y:S01]  /*05d0*/  IMAD.MOV.U32 R18, RZ, RZ, RZ ;  /* 0x000000ffff127224 */ /* 0x000fe200078e00ff */
[----:B------:R-:W-:Y:S02]  /*05e0*/  ULOP3.LUT UR9, UR14, 0x7, URZ, 0xc0, !UPT ;  /* 0x000000070e097892 */ /* 0x000fe4000f8ec0ff */
[----:B------:R-:W-:Y:S02]  /*05f0*/  ULOP3.LUT UR10, UR14, 0x3, URZ, 0xc0, !UPT ;  /* 0x000000030e0a7892 */ /* 0x000fe4000f8ec0ff */
[----:B------:R-:W-:Y:S01]  /*0600*/  UIADD3 UR8, UPT, UPT, -UR11, URZ, URZ ;  /* 0x000000ff0b087290 */ /* 0x000fe2000fffe1ff */
[----:B------:R-:W-:-:S11]  /*0610*/  UMOV UR4, URZ ;  /* 0x000000ff00047c82 */ /* 0x000fd60008000000 */
.L_x_22:
[----:B------:R-:W0:Y:S01]  /*0620*/  LDCU UR16, c[0x0][0x398] ;  /* 0x00007300ff1077ac */ /* 0x000e220008000800 */
[----:B------:R-:W-:Y:S01]  /*0630*/  IADD3 R3, PT, PT, R0, UR4, RZ ;  /* 0x0000000400037c10 */ /* 0x000fe2000fffe0ff */
[----:B------:R-:W-:-:S04]  /*0640*/  IMAD.MOV.U32 R8, RZ, RZ, RZ ;  /* 0x000000ffff087224 */ /* 0x000fc800078e00ff */
[----:B------:R-:W-:Y:S01]  /*0650*/  IMAD R9, R4, R3, R5 ;  /* 0x0000000304097224 */ /* 0x000fe200078e0205 */
[----:B0-----:R-:W-:Y:S02]  /*0660*/  UISETP.GE.U32.AND UP1, UPT, UR16, 0x8, UPT ;  /* 0x000000081000788c */ /* 0x001fe4000bf26070 */
[----:B------:R-:W-:Y:S02]  /*0670*/  UIMAD UR15, UR4, UR16, URZ ;  /* 0x00000010040f72a4 */ /* 0x000fe4000f8e02ff */
[----:B------:R-:W-:-:S04]  /*0680*/  UIADD3 UR4, UPT, UPT, UR4, 0x1, URZ ;  /* 0x0000000104047890 */ /* 0x000fc8000fffe0ff */
[----:B------:R-:W-:Y:S01]  /*0690*/  UISETP.NE.AND UP0, UPT, UR4, UR16, UPT ;  /* 0x000000100400728c */ /* 0x000fe2000bf05270 */
[----:B------:R-:W-:Y:S10]  /*06a0*/  BRA.U !UP1, `(.L_x_17) ;  /* 0x0000000509887547 */ /* 0x000ff4000b800000 */
[----:B------:R-:W0:Y:S01]  /*06b0*/  LDCU.64 UR6, c[0x0][0x390] ;  /* 0x00007200ff0677ac */ /* 0x000e220008000a00 */
[----:B------:R-:W-:Y:S02]  /*06c0*/  IMAD R2, R4, R3, RZ ;  /* 0x0000000304027224 */ /* 0x000fe400078e02ff */
[----:B------:R-:W-:-:S04]  /*06d0*/  IMAD R3, R5, 0x3, R6 ;  /* 0x0000000305037824 */ /* 0x000fc800078e0206 */
[----:B------:R-:W-:-:S05]  /*06e0*/  IMAD R2, R2, 0x3, R3 ;  /* 0x0000000302027824 */ /* 0x000fca00078e0203 */
[----:B------:R-:W-:Y:S01]  /*06f0*/  IADD3 R8, PT, PT, R2, 0xb, RZ ;  /* 0x0000000b02087810 */ /* 0x000fe20007ffe0ff */
[----:B0-----:R-:W-:-:S04]  /*0700*/  UIMAD.WIDE.U32 UR6, UR15, 0x4, UR6 ;  /* 0x000000040f0678a5 */ /* 0x001fc8000f8e0006 */
[----:B------:R-:W-:-:S04]  /*0710*/  UIADD3 UR5, UP1, UPT, UR6, 0x10, URZ ;  /* 0x0000001006057890 */ /* 0x000fc8000ff3e0ff */
[----:B------:R-:W-:Y:S02]  /*0720*/  UIADD3.X UR6, UPT, UPT, URZ, UR7, URZ, UP1, !UPT ;  /* 0x00000007ff067290 */ /* 0x000fe40008ffe4ff */
[----:B------:R-:W-:Y:S01]  /*0730*/  IMAD.U32 R2, RZ, RZ, UR5 ;  /* 0x00000005ff027e24 */ /* 0x000fe2000f8e00ff */
[----:B------:R-:W-:-:S03]  /*0740*/  UMOV UR5, UR8 ;  /* 0x0000000800057c82 */ /* 0x000fc60008000000 */
[----:B------:R-:W-:-:S07]  /*0750*/  MOV R3, UR6 ;  /* 0x0000000600037c02 */ /* 0x000fce0008000f00 */
.L_x_18:
[----:B------:R-:W2:Y:S04]  /*0760*/  LDG.E R21, desc[UR12][R2.64+-0x10] ;  /* 0xfffff00c02157981 */ /* 0x000ea8000c1e1900 */
[----:B------:R-:W3:Y:S04]  /*0770*/  LDG.E R19, desc[UR12][R2.64+-0xc] ;  /* 0xfffff40c02137981 */ /* 0x000ee8000c1e1900 */
[----:B------:R-:W4:Y:S04]  /*0780*/  LDG.E R15, desc[UR12][R2.64+-0x8] ;  /* 0xfffff80c020f7981 */ /* 0x000f28000c1e1900 */
[----:B------:R-:W5:Y:S04]  /*0790*/  LDG.E R14, desc[UR12][R2.64+-0x4] ;  /* 0xfffffc0c020e7981 */ /* 0x000f68000c1e1900 */
[----:B------:R-:W5:Y:S04]  /*07a0*/  LDG.E R13, desc[UR12][R2.64] ;  /* 0x0000000c020d7981 */ /* 0x000f68000c1e1900 */
[----:B------:R-:W5:Y:S04]  /*07b0*/  LDG.E R11, desc[UR12][R2.64+0x4] ;  /* 0x0000040c020b7981 */ /* 0x000f68000c1e1900 */
[----:B------:R-:W5:Y:S04]  /*07c0*/  LDG.E R12, desc[UR12][R2.64+0x8] ;  /* 0x0000080c020c7981 */ /* 0x000f68000c1e1900 */
[----:B------:R0:W5:Y:S01]  /*07d0*/  LDG.E R10, desc[UR12][R2.64+0xc] ;  /* 0x00000c0c020a7981 */ /* 0x000162000c1e1900 */
[----:B------:R-:W-:-:S03]  /*07e0*/  UIADD3 UR5, UPT, UPT, UR5, 0x8, URZ ;  /* 0x0000000805057890 */ /* 0x000fc6000fffe0ff */
[----:B------:R-:W1:Y:S01]  /*07f0*/  LDS.U8 R22, [R8+-0xb] ;  /* 0xfffff50008167984 */ /* 0x000e620000000000 */
[----:B------:R-:W-:-:S03]  /*0800*/  UISETP.NE.AND UP1, UPT, UR5, URZ, UPT ;  /* 0x000000ff0500728c */ /* 0x000fc6000bf25270 */
[----:B------:R-:W1:Y:S01]  /*0810*/  LDS.U8 R23, [R8+-0xa] ;  /* 0xfffff60008177984 */ /* 0x000e620000000000 */
[----:B0-----:R-:W-:-:S03]  /*0820*/  IADD3 R2, P0, PT, R2, 0x20, RZ ;  /* 0x0000002002027810 */ /* 0x001fc60007f1e0ff */
[----:B------:R-:W0:Y:S02]  /*0830*/  LDS.U8 R24, [R8+-0x9] ;  /* 0xfffff70008187984 */ /* 0x000e240000000000 */
[----:B------:R-:W-:Y:S02]  /*0840*/  IMAD.X R3, RZ, RZ, R3, P0 ;  /* 0x000000ffff037224 */ /* 0x000fe400000e0603 */
[----:B------:R-:W0:Y:S04]  /*0850*/  LDS.U8 R25, [R8+-0x8] ;  /* 0xfffff80008197984 */ /* 0x000e280000000000 */
[----:B------:R-:W-:Y:S04]  /*0860*/  LDS.U8 R26, [R8+-0x7] ;  /* 0xfffff900081a7984 */ /* 0x000fe80000000000 */
[----:B------:R-:W0:Y:S01]  /*0870*/  LDS.U8 R20, [R8+-0x6] ;  /* 0xfffffa0008147984 */ /* 0x000e220000000000 */
[----:B-1----:R-:W-:-:S02]  /*0880*/  I2FP.F32.U32 R22, R22 ;  /* 0x0000001600167245 */ /* 0x002fc40000201000 */
[----:B------:R-:W-:Y:S02]  /*0890*/  I2FP.F32.U32 R23, R23 ;  /* 0x0000001700177245 */ /* 0x000fe40000201000 */
[----:B0-----:R-:W-:Y:S02]  /*08a0*/  I2FP.F32.U32 R24, R24 ;  /* 0x0000001800187245 */ /* 0x001fe40000201000 */
[----:B------:R-:W-:Y:S02]  /*08b0*/  I2FP.F32.U32 R25, R25 ;  /* 0x0000001900197245 */ /* 0x000fe40000201000 */
[----:B------:R-:W-:Y:S01]  /*08c0*/  I2FP.F32.U32 R20, R20 ;  /* 0x0000001400147245 */ /* 0x000fe20000201000 */
[C---:B--2---:R-:W-:Y:S01]  /*08d0*/  FFMA R18, R21.reuse, R22, R18 ;  /* 0x0000001615127223 */ /* 0x044fe20000000012 */
[C---:B------:R-:W-:Y:S01]  /*08e0*/  FFMA R28, R21.reuse, R23, R16 ;  /* 0x00000017151c7223 */ /* 0x040fe20000000010 */
[----:B------:R-:W-:Y:S01]  /*08f0*/  FFMA R24, R21, R24, R17 ;  /* 0x0000001815187223 */ /* 0x000fe20000000011 */
[----:B------:R-:W0:Y:S01]  /*0900*/  LDS.U8 R22, [R8+-0x4] ;  /* 0xfffffc0008167984 */ /* 0x000e220000000000 */
[----:B------:R-:W-:Y:S01]  /*0910*/  I2FP.F32.U32 R17, R26 ;  /* 0x0000001a00117245 */ /* 0x000fe20000201000 */
[C---:B---3--:R-:W-:Y:S01]  /*0920*/  FFMA R26, R19.reuse, R25, R18 ;  /* 0x00000019131a7223 */ /* 0x048fe20000000012 */
[C---:B------:R-:W-:Y:S01]  /*0930*/  FFMA R24, R19.reuse, R20, R24 ;  /* 0x0000001413187223 */ /* 0x040fe20000000018 */
[----:B------:R-:W1:Y:S02]  /*0940*/  LDS.U8 R21, [R8+-0x5] ;  /* 0xfffffb0008157984 */ /* 0x000e640000000000 */
[----:B------:R-:W-:-:S02]  /*0950*/  FFMA R28, R19, R17, R28 ;  /* 0x00000011131c7223 */ /* 0x000fc4000000001c */
[----:B------:R-:W2:Y:S04]  /*0960*/  LDS.U8 R23, [R8+-0x3] ;  /* 0xfffffd0008177984 */ /* 0x000ea80000000000 */
[----:B------:R-:W3:Y:S04]  /*0970*/  LDS.U8 R16, [R8+-0x2] ;  /* 0xfffffe0008107984 */ /* 0x000ee80000000000 */
[----:B------:R-:W5:Y:S04]  /*0980*/  LDS.U8 R17, [R8+-0x1] ;  /* 0xffffff0008117984 */ /* 0x000f680000000000 */
[----:B------:R-:W5:Y:S04]  /*0990*/  LDS.U8 R18, [R8] ;  /* 0x0000000008127984 */ /* 0x000f680000000000 */
[----:B------:R-:W5:Y:S04]  /*09a0*/  LDS.U8 R19, [R8+0x2] ;  /* 0x0000020008137984 */ /* 0x000f680000000000 */
[----:B------:R-:W5:Y:S01]  /*09b0*/  LDS.U8 R20, [R8+0x1] ;  /* 0x0000010008147984 */ /* 0x000f620000000000 */
[----:B0-----:R-:W-:-:S02]  /*09c0*/  I2FP.F32.U32 R25, R22 ;  /* 0x0000001600197245 */ /* 0x001fc40000201000 */
[----:B-1----:R-:W-:-:S03]  /*09d0*/  I2FP.F32.U32 R21, R21 ;  /* 0x0000001500157245 */ /* 0x002fc60000201000 */
[C---:B----4-:R-:W-:Y:S01]  /*09e0*/  FFMA R25, R15.reuse, R25, R28 ;  /* 0x000000190f197223 */ /* 0x050fe2000000001c */
[----:B--2---:R-:W-:Y:S01]  /*09f0*/  I2FP.F32.U32 R27, R23 ;  /* 0x00000017001b7245 */ /* 0x004fe20000201000 */
[C---:B------:R-:W-:Y:S02]  /*0a00*/  FFMA R23, R15.reuse, R21, R26 ;  /* 0x000000150f177223 */ /* 0x040fe4000000001a */
[----:B------:R-:W0:Y:S01]  /*0a10*/  LDS.U8 R21, [R8+0x3] ;  /* 0x0000030008157984 */ /* 0x000e220000000000 */
[----:B---3--:R-:W-:Y:S01]  /*0a20*/  I2FP.F32.U32 R16, R16 ;  /* 0x0000001000107245 */ /* 0x008fe20000201000 */
[----:B------:R-:W-:Y:S02]  /*0a30*/  FFMA R27, R15, R27, R24 ;  /* 0x0000001b0f1b7223 */ /* 0x000fe40000000018 */
[----:B------:R-:W1:Y:S01]  /*0a40*/  LDS.U8 R15, [R8+0x4] ;  /* 0x00000400080f7984 */ /* 0x000e620000000000 */
[----:B-----5:R-:W-:Y:S01]  /*0a50*/  I2FP.F32.U32 R24, R17 ;  /* 0x0000001100187245 */ /* 0x020fe20000201000 */
[----:B------:R-:W-:-:S02]  /*0a60*/  FFMA R26, R14, R16, R23 ;  /* 0x000000100e1a7223 */ /* 0x000fc40000000017 */
[----:B------:R-:W2:Y:S01]  /*0a70*/  LDS.U8 R16, [R8+0x5] ;  /* 0x0000050008107984 */ /* 0x000ea20000000000 */
[----:B------:R-:W-:Y:S01]  /*0a80*/  I2FP.F32.U32 R18, R18 ;  /* 0x0000001200127245 */ /* 0x000fe20000201000 */
[C---:B------:R-:W-:Y:S02]  /*0a90*/  FFMA R24, R14.reuse, R24, R25 ;  /* 0x000000180e187223 */ /* 0x040fe40000000019 */
[----:B------:R-:W-:Y:S01]  /*0aa0*/  LDS.U8 R17, [R8+0x8] ;  /* 0x0000080008117984 */ /* 0x000fe20000000000 */
[----:B------:R-:W-:Y:S01]  /*0ab0*/  I2FP.F32.U32 R23, R19 ;  /* 0x0000001300177245 */ /* 0x000fe20000201000 */
[----:B------:R-:W-:Y:S02]  /*0ac0*/  FFMA R22, R14, R18, R27 ;  /* 0x000000120e167223 */ /* 0x000fe4000000001b */
[----:B------:R-:W3:Y:S01]  /*0ad0*/  LDS.U8 R14, [R8+0x6] ;  /* 0x00000600080e7984 */ /* 0x000ee20000000000 */
[----:B------:R-:W-:Y:S01]  /*0ae0*/  I2FP.F32.U32 R20, R20 ;  /* 0x0000001400147245 */ /* 0x000fe20000201000 */
[----:B------:R-:W-:-:S02]  /*0af0*/  FFMA R28, R13, R23, R24 ;  /* 0x000000170d1c7223 */ /* 0x000fc40000000018 */
[----:B------:R-:W4:Y:S02]  /*0b00*/  LDS.U8 R18, [R8+0x7] ;  /* 0x0000070008127984 */ /* 0x000f240000000000 */
[----:B------:R-:W-:Y:S02]  /*0b10*/  FFMA R26, R13, R20, R26 ;  /* 0x000000140d1a7223 */ /* 0x000fe4000000001a */
[----:B------:R-:W5:Y:S04]  /*0b20*/  LDS.U8 R19, [R8+0x9] ;  /* 0x0000090008137984 */ /* 0x000f680000000000 */
[----:B------:R-:W5:Y:S04]  /*0b30*/  LDS.U8 R23, [R8+0xb] ;  /* 0x00000b0008177984 */ /* 0x000f680000000000 */
[----:B------:R-:W5:Y:S04]  /*0b40*/  LDS.U8 R20, [R8+0xa] ;  /* 0x00000a0008147984 */ /* 0x000f680000000000 */
[----:B------:R1:W5:Y:S01]  /*0b50*/  LDS.U8 R24, [R8+0xc] ;  /* 0x00000c0008187984 */ /* 0x0003620000000000 */
[----:B0-----:R-:W-:-:S02]  /*0b60*/  I2FP.F32.U32 R21, R21 ;  /* 0x0000001500157245 */ /* 0x001fc40000201000 */
[----:B-1----:R-:W-:-:S03]  /*0b70*/  I2FP.F32.U32 R15, R15 ;  /* 0x0000000f000f7245 */ /* 0x002fc60000201000 */
[----:B------:R-:W-:Y:S01]  /*0b80*/  FFMA R22, R13, R21, R22 ;  /* 0x000000150d167223 */ /* 0x000fe20000000016 */
[----:B------:R-:W-:Y:S02]  /*0b90*/  IADD3 R8, PT, PT, R8, 0x18, RZ ;  /* 0x0000001808087810 */ /* 0x000fe40007ffe0ff */
[----:B--2---:R-:W-:Y:S01]  /*0ba0*/  I2FP.F32.U32 R16, R16 ;  /* 0x0000001000107245 */ /* 0x004fe20000201000 */
[C---:B------:R-:W-:Y:S01]  /*0bb0*/  FFMA R13, R11.reuse, R15, R26 ;  /* 0x0000000f0b0d7223 */ /* 0x040fe2000000001a */
[----:B---3--:R-:W-:Y:S02]  /*0bc0*/  I2FP.F32.U32 R15, R14 ;  /* 0x0000000e000f7245 */ /* 0x008fe40000201000 */
[----:B------:R-:W-:Y:S01]  /*0bd0*/  I2FP.F32.U32 R14, R17 ;  /* 0x00000011000e7245 */ /* 0x000fe20000201000 */
[C---:B------:R-:W-:Y:S01]  /*0be0*/  FFMA R17, R11.reuse, R16, R28 ;  /* 0x000000100b117223 */ /* 0x040fe2000000001c */
[----:B----4-:R-:W-:Y:S01]  /*0bf0*/  I2FP.F32.U32 R18, R18 ;  /* 0x0000001200127245 */ /* 0x010fe20000201000 */
[----:B------:R-:W-:-:S02]  /*0c00*/  FFMA R15, R11, R15, R22 ;  /* 0x0000000f0b0f7223 */ /* 0x000fc40000000016 */
[C---:B------:R-:W-:Y:S01]  /*0c10*/  FFMA R17, R12.reuse, R14, R17 ;  /* 0x0000000e0c117223 */ /* 0x040fe20000000011 */
[----:B-----5:R-:W-:Y:S01]  /*0c20*/  I2FP.F32.U32 R19, R19 ;  /* 0x0000001300137245 */ /* 0x020fe20000201000 */
[----:B------:R-:W-:Y:S01]  /*0c30*/  FFMA R13, R12, R18, R13 ;  /* 0x000000120c0d7223 */ /* 0x000fe2000000000d */
[----:B------:R-:W-:-:S03]  /*0c40*/  I2FP.F32.U32 R16, R23 ;  /* 0x0000001700107245 */ /* 0x000fc60000201000 */
[----:B------:R-:W-:Y:S01]  /*0c50*/  FFMA R15, R12, R19, R15 ;  /* 0x000000130c0f7223 */ /* 0x000fe2000000000f */
[----:B------:R-:W-:Y:S01]  /*0c60*/  I2FP.F32.U32 R20, R20 ;  /* 0x0000001400147245 */ /* 0x000fe20000201000 */
[----:B------:R-:W-:Y:S01]  /*0c70*/  FFMA R16, R10, R16, R17 ;  /* 0x000000100a107223 */ /* 0x000fe20000000011 */
[----:B------:R-:W-:-:S03]  /*0c80*/  I2FP.F32.U32 R24, R24 ;  /* 0x0000001800187245 */ /* 0x000fc60000201000 */
[C---:B------:R-:W-:Y:S02]  /*0c90*/  FFMA R18, R10.reuse, R20, R13 ;  /* 0x000000140a127223 */ /* 0x040fe4000000000d */
[----:B------:R-:W-:Y:S01]  /*0ca0*/  FFMA R17, R10, R24, R15 ;  /* 0x000000180a117223 */ /* 0x000fe2000000000f */
[----:B------:R-:W-:Y:S06]  /*0cb0*/  BRA.U UP1, `(.L_x_18) ;  /* 0xfffffff901a87547 */ /* 0x000fec000b83ffff */
[----:B------:R-:W-:-:S07]  /*0cc0*/  IMAD.U32 R8, RZ, RZ, UR11 ;  /* 0x0000000bff087e24 */ /* 0x000fce000f8e00ff */
.L_x_17:
[----:B------:R-:W-:-:S09]  /*0cd0*/  UISETP.NE.AND UP1, UPT, UR9, URZ, UPT ;  /* 0x000000ff0900728c */ /* 0x000fd2000bf25270 */
[----:B------:R-:W-:Y:S05]  /*0ce0*/  BRA.U !UP1, `(.L_x_19) ;  /* 0x0000000509a87547 */ /* 0x000fea000b800000 */
[----:B------:R-:W-:Y:S02]  /*0cf0*/  UIADD3 UR5, UPT, UPT, UR9, -0x1, URZ ;  /* 0xffffffff09057890 */ /* 0x000fe4000fffe0ff */
[----:B------:R-:W-:Y:S02]  /*0d00*/  UISETP.NE.AND UP2, UPT, UR10, URZ, UPT ;  /* 0x000000ff0a00728c */ /* 0x000fe4000bf45270 */
[----:B------:R-:W-:-:S09]  /*0d10*/  UISETP.GE.U32.AND UP1, UPT, UR5, 0x3, UPT ;  /* 0x000000030500788c */ /* 0x000fd2000bf26070 */
[----:B------:R-:W-:Y:S05]  /*0d20*/  BRA.U !UP1, `(.L_x_20) ;  /* 0x0000000109cc7547 */ /* 0x000fea000b800000 */
[----:B------:R-:W0:Y:S01]  /*0d30*/  LDC.64 R14, c[0x0][0x390] ;  /* 0x0000e400ff0e7b82 */ /* 0x000e220000000a00 */
[C---:B------:R-:W-:Y:S02]  /*0d40*/  IADD3 R10, P0, PT, R8.reuse, UR15, RZ ;  /* 0x0000000f080a7c10 */ /* 0x040fe4000ff1e0ff */
[----:B------:R-:W-:-:S05]  /*0d50*/  IADD3 R11, PT, PT, R8, UR15, RZ ;  /* 0x0000000f080b7c10 */ /* 0x000fca000fffe0ff */
[----:B------:R-:W1:Y:S01]  /*0d60*/  LDC.64 R2, c[0x0][0x390] ;  /* 0x0000e400ff027b82 */ /* 0x000e620000000a00 */
[----:B------:R-:W-:Y:S02]  /*0d70*/  IMAD.X R12, RZ, RZ, RZ, P0 ;  /* 0x000000ffff0c7224 */ /* 0x000fe400000e06ff */
[----:B0-----:R-:W-:-:S05]  /*0d80*/  IMAD.WIDE.U32 R14, R11, 0x4, R14 ;  /* 0x000000040b0e7825 */ /* 0x001fca00078e000e */
[----:B------:R0:W2:Y:S01]  /*0d90*/  LDG.E R11, desc[UR12][R14.64] ;  /* 0x0000000c0e0b7981 */ /* 0x0000a2000c1e1900 */
[----:B-1----:R-:W-:-:S04]  /*0da0*/  LEA R2, P0, R10, R2, 0x2 ;  /* 0x000000020a027211 */ /* 0x002fc800078010ff */
[----:B------:R-:W-:-:S05]  /*0db0*/  LEA.HI.X R3, R10, R3, R12, 0x2, P0 ;  /* 0x000000030a037211 */ /* 0x000fca00000f140c */
[----:B------:R-:W3:Y:S04]  /*0dc0*/  LDG.E R10, desc[UR12][R2.64+0x4] ;  /* 0x0000040c020a7981 */ /* 0x000ee8000c1e1900 */
[----:B------:R-:W4:Y:S04]  /*0dd0*/  LDG.E R12, desc[UR12][R2.64+0x8] ;  /* 0x0000080c020c7981 */ /* 0x000f28000c1e1900 */
[----:B------:R1:W5:Y:S01]  /*0de0*/  LDG.E R13, desc[UR12][R2.64+0xc] ;  /* 0x00000c0c020d7981 */ /* 0x000362000c1e1900 */
[----:B------:R-:W-:Y:S01]  /*0df0*/  IADD3 R19, PT, PT, R9, R8, RZ ;  /* 0x0000000809137210 */ /* 0x000fe20007ffe0ff */
[----:B------:R-:W-:-:S04]  /*0e00*/  VIADD R8, R8, 0x4 ;  /* 0x0000000408087836 */ /* 0x000fc80000000000 */
[----:B------:R-:W-:-:S05]  /*0e10*/  IMAD R26, R19, 0x3, R6 ;  /* 0x00000003131a7824 */ /* 0x000fca00078e0206 */
[----:B------:R-:W1:Y:S04]  /*0e20*/  LDS.U8 R25, [R26] ;  /* 0x000000001a197984 */ /* 0x000e680000000000 */
[----:B------:R-:W1:Y:S04]  /*0e30*/  LDS.U8 R27, [R26+0x1] ;  /* 0x000001001a1b7984 */ /* 0x000e680000000000 */
[----:B------:R-:W1:Y:S04]  /*0e40*/  LDS.U8 R24, [R26+0x2] ;  /* 0x000002001a187984 */ /* 0x000e680000000000 */
[----:B0-----:R-:W0:Y:S04]  /*0e50*/  LDS.U8 R14, [R26+0x3] ;  /* 0x000003001a0e7984 */ /* 0x001e280000000000 */
[----:B------:R-:W-:Y:S04]  /*0e60*/  LDS.U8 R15, [R26+0x4] ;  /* 0x000004001a0f7984 */ /* 0x000fe80000000000 */
[----:B------:R-:W-:Y:S04]  /*0e70*/  LDS.U8 R19, [R26+0x5] ;  /* 0x000005001a137984 */ /* 0x000fe80000000000 */
[----:B------:R-:W0:Y:S04]  /*0e80*/  LDS.U8 R20, [R26+0x6] ;  /* 0x000006001a147984 */ /* 0x000e280000000000 */
[----:B------:R-:W-:Y:S04]  /*0e90*/  LDS.U8 R21, [R26+0x7] ;  /* 0x000007001a157984 */ /* 0x000fe80000000000 */
[----:B-1----:R-:W1:Y:S04]  /*0ea0*/  LDS.U8 R2, [R26+0x8] ;  /* 0x000008001a027984 */ /* 0x002e680000000000 */
[----:B------:R-:W1:Y:S04]  /*0eb0*/  LDS.U8 R3, [R26+0x9] ;  /* 0x000009001a037984 */ /* 0x000e680000000000 */
[----:B------:R-:W-:Y:S01]  /*0ec0*/  LDS.U8 R22, [R26+0xa] ;  /* 0x00000a001a167984 */ /* 0x000fe20000000000 */
[----:B------:R-:W-:-:S03]  /*0ed0*/  I2FP.F32.U32 R25, R25 ;  /* 0x0000001900197245 */ /* 0x000fc60000201000 */
[----:B------:R-:W1:Y:S01]  /*0ee0*/  LDS.U8 R23, [R26+0xb] ;  /* 0x00000b001a177984 */ /* 0x000e620000000000 */
[----:B------:R-:W-:Y:S02]  /*0ef0*/  I2FP.F32.U32 R27, R27 ;  /* 0x0000001b001b7245 */ /* 0x000fe40000201000 */
[----:B------:R-:W-:Y:S02]  /*0f00*/  I2FP.F32.U32 R24, R24 ;  /* 0x0000001800187245 */ /* 0x000fe40000201000 */
[----:B0-----:R-:W-:Y:S02]  /*0f10*/  I2FP.F32.U32 R14, R14 ;  /* 0x0000000e000e7245 */ /* 0x001fe40000201000 */
[----:B------:R-:W-:Y:S02]  /*0f20*/  I2FP.F32.U32 R20, R20 ;  /* 0x0000001400147245 */ /* 0x000fe40000201000 */
[----:B-1----:R-:W-:Y:S02]  /*0f30*/  I2FP.F32.U32 R2, R2 ;  /* 0x0000000200027245 */ /* 0x002fe40000201000 */
[----:B------:R-:W-:-:S02]  /*0f40*/  I2FP.F32.U32 R3, R3 ;  /* 0x0000000300037245 */ /* 0x000fc40000201000 */
[----:B------:R-:W-:Y:S01]  /*0f50*/  I2FP.F32.U32 R23, R23 ;  /* 0x0000001700177245 */ /* 0x000fe20000201000 */
[C---:B--2---:R-:W-:Y:S01]  /*0f60*/  FFMA R25, R11.reuse, R25, R18 ;  /* 0x000000190b197223 */ /* 0x044fe20000000012 */
[C---:B------:R-:W-:Y:S01]  /*0f70*/  FFMA R27, R11.reuse, R27, R16 ;  /* 0x0000001b0b1b7223 */ /* 0x040fe20000000010 */
[----:B------:R-:W-:Y:S01]  /*0f80*/  I2FP.F32.U32 R16, R15 ;  /* 0x0000000f00107245 */ /* 0x000fe20000201000 */
[----:B------:R-:W-:Y:S01]  /*0f90*/  FFMA R11, R11, R24, R17 ;  /* 0x000000180b0b7223 */ /* 0x000fe20000000011 */
[----:B------:R-:W-:Y:S02]  /*0fa0*/  I2FP.F32.U32 R18, R19 ;  /* 0x0000001300127245 */ /* 0x000fe40000201000 */
[----:B------:R-:W-:Y:S01]  /*0fb0*/  I2FP.F32.U32 R15, R22 ;  /* 0x00000016000f7245 */ /* 0x000fe20000201000 */
[C---:B---3--:R-:W-:Y:S01]  /*0fc0*/  FFMA R25, R10.reuse, R14, R25 ;  /* 0x0000000e0a197223 */ /* 0x048fe20000000019 */
[----:B------:R-:W-:Y:S01]  /*0fd0*/  I2FP.F32.U32 R14, R21 ;  /* 0x00000015000e7245 */ /* 0x000fe20000201000 */
[C---:B------:R-:W-:Y:S01]  /*0fe0*/  FFMA R27, R10.reuse, R16, R27 ;  /* 0x000000100a1b7223 */ /* 0x040fe2000000001b */
[----:B------:R-:W-:Y:S01]  /*0ff0*/  FFMA R11, R10, R18, R11 ;  /* 0x000000120a0b7223 */ /* 0x000fe2000000000b */
[----:B----4-:R-:W-:-:S02]  /*1000*/  FFMA R20, R12, R20, R25 ;  /* 0x000000140c147223 */ /* 0x010fc40000000019 */
[C---:B------:R-:W-:Y:S01]  /*1010*/  FFMA R14, R12.reuse, R14, R27 ;  /* 0x0000000e0c0e7223 */ /* 0x040fe2000000001b */
[----:B------:R-:W-:Y:S01]  /*1020*/  FFMA R2, R12, R2, R11 ;  /* 0x000000020c027223 */ /* 0x000fe2000000000b */
[C---:B-----5:R-:W-:Y:S02]  /*1030*/  FFMA R18, R13.reuse, R3, R20 ;  /* 0x000000030d127223 */ /* 0x060fe40000000014 */
[C---:B------:R-:W-:Y:S01]  /*1040*/  FFMA R16, R13.reuse, R15, R14 ;  /* 0x0000000f0d107223 */ /* 0x040fe2000000000e */
[----:B------:R-:W-:-:S07]  /*1050*/  FFMA R17, R13, R23, R2 ;  /* 0x000000170d117223 */ /* 0x000fce0000000002 */
.L_x_20:
[----:B------:R-:W-:Y:S05]  /*1060*/  BRA.U !UP2, `(.L_x_19) ;  /* 0x000000010ac87547 */ /* 0x000fea000b800000 */
[----:B------:R-:W-:Y:S02]  /*1070*/  UISETP.NE.AND UP1, UPT, UR10, 0x1, UPT ;  /* 0x000000010a00788c */ /* 0x000fe4000bf25270 */
[----:B------:R-:W-:-:S07]  /*1080*/  ULOP3.LUT UP2, URZ, UR16, 0x1, URZ, 0xc0, !UPT ;  /* 0x0000000110ff7892 */ /* 0x000fce000f84c0ff */
[----:B------:R-:W-:Y:S05]  /*1090*/  BRA.U !UP1, `(.L_x_21) ;  /* 0x00000001097c7547 */ /* 0x000fea000b800000 */
[----:B------:R-:W0:Y:S01]  /*10a0*/  LDC.64 R10, c[0x0][0x390] ;  /* 0x0000e400ff0a7b82 */ /* 0x000e220000000a00 */
[C---:B------:R-:W-:Y:S02]  /*10b0*/  IADD3 R13, PT, PT, R8.reuse, UR15, RZ ;  /* 0x0000000f080d7c10 */ /* 0x040fe4000fffe0ff */
[----:B------:R-:W-:-:S05]  /*10c0*/  IADD3 R12, P0, PT, R8, UR15, RZ ;  /* 0x0000000f080c7c10 */ /* 0x000fca000ff1e0ff */
[----:B------:R-:W1:Y:S01]  /*10d0*/  LDC.64 R2, c[0x0][0x390] ;  /* 0x0000e400ff027b82 */ /* 0x000e620000000a00 */
[----:B0-----:R-:W-:-:S04]  /*10e0*/  IMAD.WIDE.U32 R10, R13, 0x4, R10 ;  /* 0x000000040d0a7825 */ /* 0x001fc800078e000a */
[----:B------:R-:W-:Y:S02]  /*10f0*/  IMAD.X R13, RZ, RZ, RZ, P0 ;  /* 0x000000ffff0d7224 */ /* 0x000fe400000e06ff */
[----:B------:R-:W2:Y:S01]  /*1100*/  LDG.E R11, desc[UR12][R10.64] ;  /* 0x0000000c0a0b7981 */ /* 0x000ea2000c1e1900 */
[----:B-1----:R-:W-:-:S04]  /*1110*/  LEA R2, P0, R12, R2, 0x2 ;  /* 0x000000020c027211 */ /* 0x002fc800078010ff */
[----:B------:R-:W-:-:S06]  /*1120*/  LEA.HI.X R3, R12, R3, R13, 0x2, P0 ;  /* 0x000000030c037211 */ /* 0x000fcc00000f140d */
[----:B------:R0:W3:Y:S01]  /*1130*/  LDG.E R3, desc[UR12][R2.64+0x4] ;  /* 0x0000040c02037981 */ /* 0x0000e2000c1e1900 */
[----:B------:R-:W-:-:S05]  /*1140*/  IADD3 R13, PT, PT, R9, R8, RZ ;  /* 0x00000008090d7210 */ /* 0x000fca0007ffe0ff */
[----:B------:R-:W-:-:S05]  /*1150*/  IMAD R13, R13, 0x3, R6 ;  /* 0x000000030d0d7824 */ /* 0x000fca00078e0206 */
[----:B------:R-:W1:Y:S04]  /*1160*/  LDS.U8 R14, [R13+0x1] ;  /* 0x000001000d0e7984 */ /* 0x000e680000000000 */
[----:B------:R-:W4:Y:S04]  /*1170*/  LDS.U8 R12, [R13] ;  /* 0x000000000d0c7984 */ /* 0x000f280000000000 */
[----:B------:R-:W0:Y:S04]  /*1180*/  LDS.U8 R19, [R13+0x2] ;  /* 0x000002000d137984 */ /* 0x000e280000000000 */
[----:B------:R-:W5:Y:S04]  /*1190*/  LDS.U8 R20, [R13+0x3] ;  /* 0x000003000d147984 */ /* 0x000f680000000000 */
[----:B------:R-:W-:Y:S04]  /*11a0*/  LDS.U8 R21, [R13+0x4] ;  /* 0x000004000d157984 */ /* 0x000fe80000000000 */
[----:B------:R-:W5:Y:S01]  /*11b0*/  LDS.U8 R22, [R13+0x5] ;  /* 0x000005000d167984 */ /* 0x000f620000000000 */
[----:B------:R-:W-:Y:S01]  /*11c0*/  VIADD R8, R8, 0x2 ;  /* 0x0000000208087836 */ /* 0x000fe20000000000 */
[----:B-1----:R-:W-:-:S02]  /*11d0*/  I2FP.F32.U32 R15, R14 ;  /* 0x0000000e000f7245 */ /* 0x002fc40000201000 */
[----:B----4-:R-:W-:Y:S02]  /*11e0*/  I2FP.F32.U32 R12, R12 ;  /* 0x0000000c000c7245 */ /* 0x010fe40000201000 */
[----:B0-----:R-:W-:Y:S02]  /*11f0*/  I2FP.F32.U32 R2, R19 ;  /* 0x0000001300027245 */ /* 0x001fe40000201000 */
[----:B-----5:R-:W-:Y:S02]  /*1200*/  I2FP.F32.U32 R20, R20 ;  /* 0x0000001400147245 */ /* 0x020fe40000201000 */
[----:B------:R-:W-:Y:S01]  /*1210*/  I2FP.F32.U32 R19, R22 ;  /* 0x0000001600137245 */ /* 0x000fe20000201000 */
[C---:B--2---:R-:W-:Y:S01]  /*1220*/  FFMA R15, R11.reuse, R15, R16 ;  /* 0x0000000f0b0f7223 */ /* 0x044fe20000000010 */
[----:B------:R-:W-:Y:S01]  /*1230*/  I2FP.F32.U32 R16, R21 ;  /* 0x0000001500107245 */ /* 0x000fe20000201000 */
[C---:B------:R-:W-:Y:S01]  /*1240*/  FFMA R12, R11.reuse, R12, R18 ;  /* 0x0000000c0b0c7223 */ /* 0x040fe20000000012 */
[----:B------:R-:W-:-:S03]  /*1250*/  FFMA R2, R11, R2, R17 ;  /* 0x000000020b027223 */ /* 0x000fc60000000011 */
[C---:B---3--:R-:W-:Y:S01]  /*1260*/  FFMA R18, R3.reuse, R20, R12 ;  /* 0x0000001403127223 */ /* 0x048fe2000000000c */
[C---:B------:R-:W-:Y:S01]  /*1270*/  FFMA R16, R3.reuse, R16, R15 ;  /* 0x0000001003107223 */ /* 0x040fe2000000000f */
[----:B------:R-:W-:-:S07]  /*1280*/  FFMA R17, R3, R19, R2 ;  /* 0x0000001303117223 */ /* 0x000fce0000000002 */
.L_x_21:
[----:B------:R-:W-:Y:S05]  /*1290*/  BRA.U !UP2, `(.L_x_19) ;  /* 0x000000010a3c7547 */ /* 0x000fea000b800000 */
[----:B------:R-:W0:Y:S01]  /*12a0*/  LDC.64 R2, c[0x0][0x390] ;  /* 0x0000e400ff027b82 */ /* 0x000e220000000a00 */
[----:B------:R-:W-:-:S05]  /*12b0*/  IADD3 R11, PT, PT, R8, UR15, RZ ;  /* 0x0000000f080b7c10 */ /* 0x000fca000fffe0ff */
[----:B0-----:R-:W-:-:S06]  /*12c0*/  IMAD.WIDE.U32 R2, R11, 0x4, R2 ;  /* 0x000000040b027825 */ /* 0x001fcc00078e0002 */
[----:B------:R-:W2:Y:S01]  /*12d0*/  LDG.E R3, desc[UR12][R2.64] ;  /* 0x0000000c02037981 */ /* 0x000ea2000c1e1900 */
[----:B------:R-:W-:-:S04]  /*12e0*/  IMAD.IADD R9, R9, 0x1, R8 ;  /* 0x0000000109097824 */ /* 0x000fc800078e0208 */
[----:B------:R-:W-:-:S05]  /*12f0*/  IMAD R9, R9, 0x3, R6 ;  /* 0x0000000309097824 */ /* 0x000fca00078e0206 */
[----:B------:R-:W0:Y:S04]  /*1300*/  LDS.U8 R8, [R9] ;  /* 0x0000000009087984 */ /* 0x000e280000000000 */
[----:B------:R-:W1:Y:S04]  /*1310*/  LDS.U8 R10, [R9+0x1] ;  /* 0x00000100090a7984 */ /* 0x000e680000000000 */
[----:B------:R-:W3:Y:S01]  /*1320*/  LDS.U8 R12, [R9+0x2] ;  /* 0x00000200090c7984 */ /* 0x000ee20000000000 */
[----:B0-----:R-:W-:Y:S02]  /*1330*/  I2FP.F32.U32 R8, R8 ;  /* 0x0000000800087245 */ /* 0x001fe40000201000 */
[----:B-1----:R-:W-:-:S02]  /*1340*/  I2FP.F32.U32 R11, R10 ;  /* 0x0000000a000b7245 */ /* 0x002fc40000201000 */
[----:B---3--:R-:W-:Y:S01]  /*1350*/  I2FP.F32.U32 R12, R12 ;  /* 0x0000000c000c7245 */ /* 0x008fe20000201000 */
[C---:B--2---:R-:W-:Y:S02]  /*1360*/  FFMA R18, R3.reuse, R8, R18 ;  /* 0x0000000803127223 */ /* 0x044fe40000000012 */
[C---:B------:R-:W-:Y:S02]  /*1370*/  FFMA R16, R3.reuse, R11, R16 ;  /* 0x0000000b03107223 */ /* 0x040fe40000000010 */
[----:B------:R-:W-:-:S07]  /*1380*/  FFMA R17, R3, R12, R17 ;  /* 0x0000000c03117223 */ /* 0x000fce0000000011 */
.L_x_19:
[----:B------:R-:W-:Y:S05]  /*1390*/  BRA.U UP0, `(.L_x_22) ;  /* 0xfffffff100a07547 */ /* 0x000fea000b83ffff */
.L_x_16:
        /* <DEDUP_REMOVED lines=15> */
.L_x_23:
        /* <DEDUP_REMOVED lines=15> */
.L_x_33:


//--------------------- .text._Z14blurImgKernel1P6uchar3iiPfiS0_ --------------------------
	.section	.text._Z14blurImgKernel1P6uchar3iiPfiS0_,"ax",@progbits
	.align	128
        .global         _Z14blurImgKernel1P6uchar3iiPfiS0_
        .type           _Z14blurImgKernel1P6uchar3iiPfiS0_,@function
        .size           _Z14blurImgKernel1P6uchar3iiPfiS0_,(.L_x_34 - _Z14blurImgKernel1P6uchar3iiPfiS0_)
        .other          _Z14blurImgKernel1P6uchar3iiPfiS0_,@"STO_CUDA_ENTRY STV_DEFAULT"
_Z14blurImgKernel1P6uchar3iiPfiS0_:
.text._Z14blurImgKernel1P6uchar3iiPfiS0_:
[----:B------:R-:W-:Y:S01]  /*0000*/  LDC R1, c[0x0][0x37c] ;  /* 0x0000df00ff017b82 */ /* 0x000fe20000000800 */
[----:B------:R-:W0:Y:S07]  /*0010*/  S2R R3, SR_TID.Y ;  /* 0x0000000000037919 */ /* 0x000e2e0000002200 */
[----:B------:R-:W0:Y:S01]  /*0020*/  S2UR UR4, SR_CTAID.Y ;  /* 0x00000000000479c3 */ /* 0x000e220000002600 */
[----:B------:R-:W1:Y:S01]  /*0030*/  LDCU.64 UR12, c[0x0][0x388] ;  /* 0x00007100ff0c77ac */ /* 0x000e620008000a00 */
[----:B------:R-:W2:Y:S06]  /*0040*/  S2R R2, SR_TID.X ;  /* 0x0000000000027919 */ /* 0x000eac0000002100 */
[----:B------:R-:W0:Y:S08]  /*0050*/  LDC R0, c[0x0][0x364] ;  /* 0x0000d900ff007b82 */ /* 0x000e300000000800 */
[----:B------:R-:W2:Y:S08]  /*0060*/  S2UR UR5, SR_CTAID.X ;  /* 0x00000000000579c3 */ /* 0x000eb00000002500 */
[----:B------:R-:W2:Y:S01]  /*0070*/  LDC R11, c[0x0][0x360] ;  /* 0x0000d800ff0b7b82 */ /* 0x000ea20000000800 */
[----:B0-----:R-:W-:-:S05]  /*0080*/  IMAD R0, R0, UR4, R3 ;  /* 0x0000000400007c24 */ /* 0x001fca000f8e0203 */
[----:B-1----:R-:W-:Y:S01]  /*0090*/  ISETP.GE.AND P0, PT, R0, UR13, PT ;  /* 0x0000000d00007c0c */ /* 0x002fe2000bf06270 */
[----:B--2---:R-:W-:-:S05]  /*00a0*/  IMAD R11, R11, UR5, R2 ;  /* 0x000000050b0b7c24 */ /* 0x004fca000f8e0202 */
[----:B------:R-:W-:-:S13]  /*00b0*/  ISETP.GE.OR P0, PT, R11, UR12, P0 ;  /* 0x0000000c0b007c0c */ /* 0x000fda0008706670 */
[----:B------:R-:W-:Y:S05]  /*00c0*/  @P0 EXIT ;  /* 0x000000000000094d */ /* 0x000fea0003800000 */
[----:B------:R-:W0:Y:S01]  /*00d0*/  LDCU UR5, c[0x0][0x398] ;  /* 0x00007300ff0577ac */ /* 0x000e220008000800 */
[----:B------:R-:W-:Y:S01]  /*00e0*/  IMAD.MOV.U32 R20, RZ, RZ, RZ ;  /* 0x000000ffff147224 */ /* 0x000fe200078e00ff */
[----:B------:R-:W-:Y:S01]  /*00f0*/  CS2R R28, SRZ ;  /* 0x00000000001c7805 */ /* 0x000fe2000001ff00 */
[----:B------:R-:W1:Y:S01]  /*0100*/  LDCU.64 UR10, c[0x0][0x358] ;  /* 0x00006b00ff0a77ac */ /* 0x000e620008000a00 */
[----:B0-----:R-:W-:-:S09]  /*0110*/  UISETP.GE.AND UP0, UPT, UR5, 0x1, UPT ;  /* 0x000000010500788c */ /* 0x001fd2000bf06270 */
[----:B-1----:R-:W-:Y:S05]  /*0120*/  BRA.U !UP0, `(.L_x_24) ;  /* 0x0000001108687547 */ /* 0x002fea000b800000 */
[----:B------:R-:W-:Y:S01]  /*0130*/  USHF.R.U32.HI UR4, URZ, 0x1, UR5 ;  /* 0x00000001ff047899 */ /* 0x000fe20008011605 */
[----:B------:R-:W-:Y:S01]  /*0140*/  CS2R R28, SRZ ;  /* 0x00000000001c7805 */ /* 0x000fe2000001ff00 */
[----:B------:R-:W-:Y:S01]  /*0150*/  IMAD.MOV.U32 R20, RZ, RZ, RZ ;  /* 0x000000ffff147224 */ /* 0x000fe200078e00ff */
[----:B------:R-:W-:Y:S02]  /*0160*/  ULOP3.LUT UR7, UR5, 0x7, URZ, 0xc0, !UPT ;  /* 0x0000000705077892 */ /* 0x000fe4000f8ec0ff */
[----:B------:R-:W-:Y:S01]  /*0170*/  ULOP3.LUT UR8, UR5, 0x3, URZ, 0xc0, !UPT ;  /* 0x0000000305087892 */ /* 0x000fe2000f8ec0ff */
[----:B------:R-:W-:Y:S01]  /*0180*/  VIADD R12, R0, -UR4 ;  /* 0x80000004000c7c36 */ /* 0x000fe20008000000 */
[----:B------:R-:W-:Y:S01]  /*0190*/  IADD3 R13, PT, PT, R11, -UR4, RZ ;  /* 0x800000040b0d7c10 */ /* 0x000fe2000fffe0ff */
[----:B------:R-:W-:Y:S02]  /*01a0*/  UIADD3 UR6, UPT, UPT, UR12, -0x1, URZ ;  /* 0xffffffff0c067890 */ /* 0x000fe4000fffe0ff */
[----:B------:R-:W-:Y:S01]  /*01b0*/  ULOP3.LUT UR5, UR5, 0x7ffffff8, URZ, 0xc0, !UPT ;  /* 0x7ffffff805057892 */ /* 0x000fe2000f8ec0ff */
[----:B------:R-:W-:-:S11]  /*01c0*/  UMOV UR4, URZ ;  /* 0x000000ff00047c82 */ /* 0x000fd60008000000 */
.L_x_30:
[----:B------:R-:W0:Y:S01]  /*01d0*/  LDCU UR14, c[0x0][0x398] ;  /* 0x00007300ff0e77ac */ /* 0x000e220008000800 */
[----:B------:R-:W1:Y:S01]  /*01e0*/  LDC R3, c[0x0][0x38c] ;  /* 0x0000e300ff037b82 */ /* 0x000e620000000800 */
[----:B------:R-:W-:Y:S01]  /*01f0*/  VIADDMNMX R14, R12, UR4, RZ, !PT ;  /* 0x000000040c0e7c46 */ /* 0x000fe2000f8001ff */
[----:B------:R-:W-:Y:S01]  /*0200*/  IMAD.MOV.U32 R10, RZ, RZ, RZ ;  /* 0x000000ffff0a7224 */ /* 0x000fe200078e00ff */
[----:B0-----:R-:W-:Y:S02]  /*0210*/  UISETP.GE.U32.AND UP1, UPT, UR14, 0x8, UPT ;  /* 0x000000080e00788c */ /* 0x001fe4000bf26070 */
[----:B------:R-:W-:Y:S02]  /*0220*/  UIMAD UR13, UR4, UR14, URZ ;  /* 0x0000000e040d72a4 */ /* 0x000fe4000f8e02ff */
[----:B------:R-:W-:Y:S01]  /*0230*/  UIADD3 UR4, UPT, UPT, UR4, 0x1, URZ ;  /* 0x0000000104047890 */ /* 0x000fe2000fffe0ff */
[----:B-1----:R-:W-:-:S03]  /*0240*/  VIADDMNMX R14, R3, 0xffffffff, R14, PT ;  /* 0xffffffff030e7846 */ /* 0x002fc6000380010e */
[----:B------:R-:W-:Y:S01]  /*0250*/  UISETP.NE.AND UP0, UPT, UR4, UR14, UPT ;  /* 0x0000000e0400728c */ /* 0x000fe2000bf05270 */
[----:B------:R-:W-:Y:S10]  /*0260*/  BRA.U !UP1, `(.L_x_25) ;  /* 0x0000000509ec7547 */ /* 0x000ff4000b800000 */
[----:B------:R-:W-:Y:S01]  /*0270*/  IMAD.MOV.U32 R16, RZ, RZ, RZ ;  /* 0x000000ffff107224 */ /* 0x000fe200078e00ff */
[----:B------:R-:W0:Y:S06]  /*0280*/  LDCU UR9, c[0x0][0x388] ;  /* 0x00007100ff0977ac */ /* 0x000e2c0008000800 */
.L_x_26:
[----:B------:R-:W1:Y:S01]  /*0290*/  LDC.64 R4, c[0x0][0x380] ;  /* 0x0000e000ff047b82 */ /* 0x000e620000000a00 */
[----:B------:R-:W-:-:S05]  /*02a0*/  IMAD.IADD R22, R13, 0x1, R16 ;  /* 0x000000010d167824 */ /* 0x000fca00078e0210 */
[----:B------:R-:W-:Y:S02]  /*02b0*/  VIMNMX R6, PT, PT, RZ, R22, !PT ;  /* 0x00000016ff067248 */ /* 0x000fe40007fe0100 */
[----:B------:R-:W2:Y:S02]  /*02c0*/  LDC.64 R2, c[0x0][0x390] ;  /* 0x0000e400ff027b82 */ /* 0x000ea40000000a00 */
[----:B------:R-:W-:-:S05]  /*02d0*/  VIMNMX R7, PT, PT, R6, UR6, PT ;  /* 0x0000000606077c48 */ /* 0x000fca000bfe0100 */
[----:B0-----:R-:W-:Y:S01]  /*02e0*/  IMAD R25, R14, UR9, R7 ;  /* 0x000000090e197c24 */ /* 0x001fe2000f8e0207 */
[----:B------:R-:W-:Y:S02]  /*02f0*/  IADD3 R7, PT, PT, R16, UR13, RZ ;  /* 0x0000000d10077c10 */ /* 0x000fe4000fffe0ff */
[----:B------:R-:W-:Y:S01]  /*0300*/  VIADDMNMX R6, R22, 0x1, RZ, !PT ;  /* 0x0000000116067846 */ /* 0x000fe200078001ff */
[----:B-1----:R-:W-:-:S05]  /*0310*/  IMAD.WIDE R24, R25, 0x3, R4 ;  /* 0x0000000319187825 */ /* 0x002fca00078e0204 */
[----:B------:R-:W3:Y:S01]  /*0320*/  LDG.E.U8 R10, desc[UR10][R24.64] ;  /* 0x0000000a180a7981 */ /* 0x000ee2000c1e1100 */
[----:B--2---:R-:W-:Y:S01]  /*0330*/  IMAD.WIDE.U32 R2, R7, 0x4, R2 ;  /* 0x0000000407027825 */ /* 0x004fe200078e0002 */
[----:B------:R-:W-:Y:S02]  /*0340*/  VIMNMX R7, PT, PT, R6, UR6, PT ;  /* 0x0000000606077c48 */ /* 0x000fe4000bfe0100 */
[----:B------:R-:W2:Y:S04]  /*0350*/  LDG.E.U8 R27, desc[UR10][R24.64+0x1] ;  /* 0x0000010a181b7981 */ /* 0x000ea8000c1e1100 */
[----:B------:R-:W4:Y:S01]  /*0360*/  LDG.E R21, desc[UR10][R2.64] ;  /* 0x0000000a02157981 */ /* 0x000f22000c1e1900 */
[----:B------:R-:W-:-:S03]  /*0370*/  IMAD R7, R14, UR9, R7 ;  /* 0x000000090e077c24 */ /* 0x000fc6000f8e0207 */
[----:B------:R-:W5:Y:S01]  /*0380*/  LDG.E.U8 R23, desc[UR10][R24.64+0x2] ;  /* 0x0000020a18177981 */ /* 0x000f62000c1e1100 */
[----:B------:R-:W-:-:S03]  /*0390*/  IMAD.WIDE R8, R7, 0x3, R4 ;  /* 0x0000000307087825 */ /* 0x000fc600078e0204 */
[----:B------:R-:W5:Y:S04]  /*03a0*/  LDG.E R17, desc[UR10][R2.64+0x4] ;  /* 0x0000040a02117981 */ /* 0x000f68000c1e1900 */
[----:B------:R-:W5:Y:S04]  /*03b0*/  LDG.E.U8 R18, desc[UR10][R8.64] ;  /* 0x0000000a08127981 */ /* 0x000f68000c1e1100 */
[----:B------:R-:W5:Y:S01]  /*03c0*/  LDG.E.U8 R19, desc[UR10][R8.64+0x1] ;  /* 0x0000010a08137981 */ /* 0x000f62000c1e1100 */
[----:B------:R-:W-:-:S03]  /*03d0*/  VIADDMNMX R6, R22, 0x2, RZ, !PT ;  /* 0x0000000216067846 */ /* 0x000fc600078001ff */
[----:B------:R0:W5:Y:S01]  /*03e0*/  LDG.E.U8 R26, desc[UR10][R8.64+0x2] ;  /* 0x0000020a081a7981 */ /* 0x000162000c1e1100 */
[----:B------:R-:W-:-:S05]  /*03f0*/  VIMNMX R7, PT, PT, R6, UR6, PT ;  /* 0x0000000606077c48 */ /* 0x000fca000bfe0100 */
[----:B------:R-:W-:-:S04]  /*0400*/  IMAD R7, R14, UR9, R7 ;  /* 0x000000090e077c24 */ /* 0x000fc8000f8e0207 */
[----:B------:R-:W-:Y:S01]  /*0410*/  IMAD.WIDE R6, R7, 0x3, R4 ;  /* 0x0000000307067825 */ /* 0x000fe200078e0204 */
[----:B0-----:R-:W-:-:S04]  /*0420*/  VIADDMNMX R9, R22, 0x3, RZ, !PT ;  /* 0x0000000316097846 */ /* 0x001fc800078001ff */
[----:B------:R-:W-:Y:S01]  /*0430*/  VIMNMX R9, PT, PT, R9, UR6, PT ;  /* 0x0000000609097c48 */ /* 0x000fe2000bfe0100 */
[----:B------:R-:W5:Y:S04]  /*0440*/  LDG.E.U8 R15, desc[UR10][R6.64+0x1] ;  /* 0x0000010a060f7981 */ /* 0x000f68000c1e1100 */
[----:B------:R-:W-:Y:S01]  /*0450*/  IMAD R9, R14, UR9, R9 ;  /* 0x000000090e097c24 */ /* 0x000fe2000f8e0209 */
[----:B------:R-:W5:Y:S01]  /*0460*/  LDG.E.U8 R24, desc[UR10][R6.64+0x2] ;  /* 0x0000020a06187981 */ /* 0x000f62000c1e1100 */
[----:B---3--:R-:W-:-:S03]  /*0470*/  I2FP.F32.U32 R25, R10 ;  /* 0x0000000a00197245 */ /* 0x008fc60000201000 */
[----:B------:R0:W3:Y:S01]  /*0480*/  LDG.E.U8 R10, desc[UR10][R6.64] ;  /* 0x0000000a060a7981 */ /* 0x0000e2000c1e1100 */
[----:B--2---:R-:W-:Y:S01]  /*0490*/  I2FP.F32.U32 R8, R27 ;  /* 0x0000001b00087245 */ /* 0x004fe20000201000 */
[C---:B----4-:R-:W-:Y:S02]  /*04a0*/  FFMA R20, R21.reuse, R25, R20 ;  /* 0x0000001915147223 */ /* 0x050fe40000000014 */
[----:B------:R-:W2:Y:S02]  /*04b0*/  LDG.E R25, desc[UR10][R2.64+0x8] ;  /* 0x0000080a02197981 */ /* 0x000ea4000c1e1900 */
[----:B------:R-:W-:Y:S01]  /*04c0*/  FFMA R29, R21, R8, R29 ;  /* 0x00000008151d7223 */ /* 0x000fe2000000001d */
[----:B-----5:R-:W-:Y:S01]  /*04d0*/  I2FP.F32.U32 R23, R23 ;  /* 0x0000001700177245 */ /* 0x020fe20000201000 */
[----:B------:R-:W-:Y:S01]  /*04e0*/  IMAD.WIDE R8, R9, 0x3, R4 ;  /* 0x0000000309087825 */ /* 0x000fe200078e0204 */
[----:B0-----:R-:W-:-:S03]  /*04f0*/  VIADDMNMX R7, R22, 0x4, RZ, !PT ;  /* 0x0000000416077846 */ /* 0x001fc600078001ff */
[----:B------:R-:W-:Y:S01]  /*0500*/  FFMA R28, R21, R23, R28 ;  /* 0x00000017151c7223 */ /* 0x000fe2000000001c */
[----:B------:R-:W-:Y:S01]  /*0510*/  VIMNMX R7, PT, PT, R7, UR6, PT ;  /* 0x0000000607077c48 */ /* 0x000fe2000bfe0100 */
[----:B------:R-:W4:Y:S01]  /*0520*/  LDG.E.U8 R23, desc[UR10][R8.64] ;  /* 0x0000000a08177981 */ /* 0x000f22000c1e1100 */
[----:B------:R-:W-:Y:S02]  /*0530*/  I2FP.F32.U32 R18, R18 ;  /* 0x0000001200127245 */ /* 0x000fe40000201000 */
[----:B------:R-:W-:Y:S01]  /*0540*/  I2FP.F32.U32 R6, R19 ;  /* 0x0000001300067245 */ /* 0x000fe20000201000 */
[----:B------:R-:W-:Y:S01]  /*0550*/  IMAD R7, R14, UR9, R7 ;  /* 0x000000090e077c24 */ /* 0x000fe2000f8e0207 */
[----:B------:R-:W5:Y:S04]  /*0560*/  LDG.E.U8 R21, desc[UR10][R8.64+0x1] ;  /* 0x0000010a08157981 */ /* 0x000f68000c1e1100 */
[----:B------:R0:W5:Y:S04]  /*0570*/  LDG.E.U8 R27, desc[UR10][R8.64+0x2] ;  /* 0x0000020a081b7981 */ /* 0x000168000c1e1100 */
[----:B------:R-:W5:Y:S01]  /*0580*/  LDG.E R19, desc[UR10][R2.64+0x10] ;  /* 0x0000100a02137981 */ /* 0x000f62000c1e1900 */
[C---:B0-----:R-:W-:Y:S01]  /*0590*/  FFMA R9, R17.reuse, R18, R20 ;  /* 0x0000001211097223 */ /* 0x041fe20000000014 */
[----:B------:R-:W-:-:S02]  /*05a0*/  FFMA R8, R17, R6, R29 ;  /* 0x0000000611087223 */ /* 0x000fc4000000001d */
[----:B------:R-:W5:Y:S01]  /*05b0*/  LDG.E R20, desc[UR10][R2.64+0xc] ;  /* 0x00000c0a02147981 */ /* 0x000f62000c1e1900 */
[----:B------:R-:W-:-:S05]  /*05c0*/  IMAD.WIDE R6, R7, 0x3, R4 ;  /* 0x0000000307067825 */ /* 0x000fca00078e0204 */
[----:B------:R-:W5:Y:S01]  /*05d0*/  LDG.E.U8 R18, desc[UR10][R6.64] ;  /* 0x0000000a06127981 */ /* 0x000f62000c1e1100 */
[----:B------:R-:W-:Y:S02]  /*05e0*/  I2FP.F32.U32 R26, R26 ;  /* 0x0000001a001a7245 */ /* 0x000fe40000201000 */
[----:B------:R-:W-:-:S03]  /*05f0*/  I2FP.F32.U32 R15, R15 ;  /* 0x0000000f000f7245 */ /* 0x000fc60000201000 */
[----:B------:R-:W-:Y:S01]  /*0600*/  FFMA R28, R17, R26, R28 ;  /* 0x0000001a111c7223 */ /* 0x000fe2000000001c */
[----:B---3--:R-:W-:Y:S01]  /*0610*/  I2FP.F32.U32 R10, R10 ;  /* 0x0000000a000a7245 */ /* 0x008fe20000201000 */
[----:B--2---:R-:W-:Y:S01]  /*0620*/  FFMA R17, R25, R15, R8 ;  /* 0x0000000f19117223 */ /* 0x004fe20000000008 */
[----:B------:R-:W-:-:S03]  /*0630*/  VIADDMNMX R8, R22, 0x5, RZ, !PT ;  /* 0x0000000516087846 */ /* 0x000fc600078001ff */
[----:B------:R-:W-:Y:S01]  /*0640*/  FFMA R29, R25, R10, R9 ;  /* 0x0000000a191d7223 */ /* 0x000fe20000000009 */
[----:B------:R-:W-:Y:S01]  /*0650*/  I2FP.F32.U32 R10, R24 ;  /* 0x00000018000a7245 */ /* 0x000fe20000201000 */
[----:B------:R-:W2:Y:S01]  /*0660*/  LDG.E.U8 R15, desc[UR10][R6.64+0x1] ;  /* 0x0000010a060f7981 */ /* 0x000ea2000c1e1100 */
[----:B------:R-:W-:-:S03]  /*0670*/  VIMNMX R9, PT, PT, R8, UR6, PT ;  /* 0x0000000608097c48 */ /* 0x000fc6000bfe0100 */
[----:B------:R0:W3:Y:S02]  /*0680*/  LDG.E.U8 R24, desc[UR10][R6.64+0x2] ;  /* 0x0000020a06187981 */ /* 0x0000e4000c1e1100 */
[----:B------:R-:W-:Y:S01]  /*0690*/  IMAD R9, R14, UR9, R9 ;  /* 0x000000090e097c24 */ /* 0x000fe2000f8e0209 */
[C---:B0-----:R-:W-:Y:S02]  /*06a0*/  VIADDMNMX R6, R22.reuse, 0x6, RZ, !PT ;  /* 0x0000000616067846 */ /* 0x041fe400078001ff */
[----:B------:R-:W-:Y:S02]  /*06b0*/  VIADDMNMX R7, R22, 0x7, RZ, !PT ;  /* 0x0000000716077846 */ /* 0x000fe400078001ff */
[----:B----4-:R-:W-:Y:S02]  /*06c0*/  I2FP.F32.U32 R22, R23 ;  /* 0x0000001700167245 */ /* 0x010fe40000201000 */
[----:B------:R-:W-:Y:S02]  /*06d0*/  VIMNMX R23, PT, PT, R6, UR6, PT ;  /* 0x0000000606177c48 */ /* 0x000fe4000bfe0100 */
[----:B------:R-:W-:Y:S01]  /*06e0*/  VIMNMX R7, PT, PT, R7, UR6, PT ;  /* 0x0000000607077c48 */ /* 0x000fe2000bfe0100 */
[----:B------:R-:W-:Y:S01]  /*06f0*/  IMAD.WIDE R8, R9, 0x3, R4 ;  /* 0x0000000309087825 */ /* 0x000fe200078e0204 */
[----:B-----5:R-:W-:-:S03]  /*0700*/  I2FP.F32.U32 R21, R21 ;  /* 0x0000001500157245 */ /* 0x020fc60000201000 */
[----:B------:R-:W-:Y:S02]  /*0710*/  IMAD R23, R14, UR9, R23 ;  /* 0x000000090e177c24 */ /* 0x000fe4000f8e0217 */
[----:B------:R-:W-:Y:S01]  /*0720*/  FFMA R22, R20, R22, R29 ;  /* 0x0000001614167223 */ /* 0x000fe2000000001d */
[----:B------:R-:W-:Y:S01]  /*0730*/  I2FP.F32.U32 R27, R27 ;  /* 0x0000001b001b7245 */ /* 0x000fe20000201000 */
[----:B------:R-:W-:Y:S01]  /*0740*/  FFMA R10, R25, R10, R28 ;  /* 0x0000000a190a7223 */ /* 0x000fe2000000001c */
[----:B------:R-:W-:Y:S01]  /*0750*/  IMAD R29, R14, UR9, R7 ;  /* 0x000000090e1d7c24 */ /* 0x000fe2000f8e0207 */
[----:B------:R-:W4:Y:S01]  /*0760*/  LDG.E.U8 R25, desc[UR10][R8.64] ;  /* 0x0000000a08197981 */ /* 0x000f22000c1e1100 */
[----:B------:R-:W-:-:S04]  /*0770*/  IMAD.WIDE R6, R23, 0x3, R4 ;  /* 0x0000000317067825 */ /* 0x000fc800078e0204 */
[----:B------:R-:W-:Y:S01]  /*0780*/  FFMA R10, R20, R27, R10 ;  /* 0x0000001b140a7223 */ /* 0x000fe2000000000a */
[----:B------:R-:W5:Y:S01]  /*0790*/  LDG.E.U8 R26, desc[UR10][R8.64+0x1] ;  /* 0x0000010a081a7981 */ /* 0x000f62000c1e1100 */
[----:B------:R-:W-:-:S03]  /*07a0*/  IMAD.WIDE R4, R29, 0x3, R4 ;  /* 0x000000031d047825 */ /* 0x000fc600078e0204 */
[----:B------:R0:W5:Y:S04]  /*07b0*/  LDG.E.U8 R28, desc[UR10][R8.64+0x2] ;  /* 0x0000020a081c7981 */ /* 0x000168000c1e1100 */
[----:B------:R-:W5:Y:S04]  /*07c0*/  LDG.E.U8 R27, desc[UR10][R4.64] ;  /* 0x0000000a041b7981 */ /* 0x000f68000c1e1100 */
[----:B------:R-:W5:Y:S01]  /*07d0*/  LDG.E.U8 R23, desc[UR10][R4.64+0x1] ;  /* 0x0000010a04177981 */ /* 0x000f62000c1e1100 */
[----:B0-----:R-:W-:Y:S01]  /*07e0*/  FFMA R8, R20, R21, R17 ;  /* 0x0000001514087223 */ /* 0x001fe20000000011 */
[----:B------:R-:W-:-:S02]  /*07f0*/  I2FP.F32.U32 R20, R18 ;  /* 0x0000001200147245 */ /* 0x000fc40000201000 */
[----:B------:R-:W5:Y:S04]  /*0800*/  LDG.E.U8 R17, desc[UR10][R6.64] ;  /* 0x0000000a06117981 */ /* 0x000f68000c1e1100 */
[----:B------:R-:W5:Y:S04]  /*0810*/  LDG.E.U8 R18, desc[UR10][R6.64+0x1] ;  /* 0x0000010a06127981 */ /* 0x000f68000c1e1100 */
[----:B------:R0:W5:Y:S01]  /*0820*/  LDG.E.U8 R21, desc[UR10][R6.64+0x2] ;  /* 0x0000020a06157981 */ /* 0x000162000c1e1100 */
[----:B------:R-:W-:-:S03]  /*0830*/  FFMA R22, R19, R20, R22 ;  /* 0x0000001413167223 */ /* 0x000fc60000000016 */
[----:B------:R-:W5:Y:S04]  /*0840*/  LDG.E R9, desc[UR10][R2.64+0x14] ;  /* 0x0000140a02097981 */ /* 0x000f68000c1e1900 */
[----:B------:R1:W5:Y:S04]  /*0850*/  LDG.E.U8 R29, desc[UR10][R4.64+0x2] ;  /* 0x0000020a041d7981 */ /* 0x000368000c1e1100 */
[----:B------:R-:W5:Y:S04]  /*0860*/  LDG.E R20, desc[UR10][R2.64+0x18] ;  /* 0x0000180a02147981 */ /* 0x000f68000c1e1900 */
[----:B------:R-:W5:Y:S01]  /*0870*/  LDG.E R2, desc[UR10][R2.64+0x1c] ;  /* 0x00001c0a02027981 */ /* 0x000f62000c1e1900 */
[----:B------:R-:W-:-:S05]  /*0880*/  VIADD R16, R16, 0x8 ;  /* 0x0000000810107836 */ /* 0x000fca0000000000 */
[----:B------:R-:W-:Y:S02]  /*0890*/  ISETP.NE.AND P0, PT, R16, UR5, PT ;  /* 0x0000000510007c0c */ /* 0x000fe4000bf05270 */
[----:B--2---:R-:W-:Y:S02]  /*08a0*/  I2FP.F32.U32 R15, R15 ;  /* 0x0000000f000f7245 */ /* 0x004fe40000201000 */
[----:B---3--:R-:W-:-:S03]  /*08b0*/  I2FP.F32.U32 R24, R24 ;  /* 0x0000001800187245 */ /* 0x008fc60000201000 */
[C---:B------:R-:W-:Y:S02]  /*08c0*/  FFMA R8, R19.reuse, R15, R8 ;  /* 0x0000000f13087223 */ /* 0x040fe40000000008 */
[----:B------:R-:W-:Y:S01]  /*08d0*/  FFMA R10, R19, R24, R10 ;  /* 0x00000018130a7223 */ /* 0x000fe2000000000a */
[----:B----4-:R-:W-:Y:S02]  /*08e0*/  I2FP.F32.U32 R25, R25 ;  /* 0x0000001900197245 */ /* 0x010fe40000201000 */
[----:B-----5:R-:W-:Y:S02]  /*08f0*/  I2FP.F32.U32 R15, R26 ;  /* 0x0000001a000f7245 */ /* 0x020fe40000201000 */
[----:B0-----:R-:W-:Y:S02]  /*0900*/  I2FP.F32.U32 R7, R28 ;  /* 0x0000001c00077245 */ /* 0x001fe40000201000 */
[----:B------:R-:W-:Y:S02]  /*0910*/  I2FP.F32.U32 R27, R27 ;  /* 0x0000001b001b7245 */ /* 0x000fe40000201000 */
[----:B-1----:R-:W-:-:S02]  /*0920*/  I2FP.F32.U32 R4, R23 ;  /* 0x0000001700047245 */ /* 0x002fc40000201000 */
[----:B------:R-:W-:Y:S02]  /*0930*/  I2FP.F32.U32 R17, R17 ;  /* 0x0000001100117245 */ /* 0x000fe40000201000 */
[----:B------:R-:W-:Y:S02]  /*0940*/  I2FP.F32.U32 R18, R18 ;  /* 0x0000001200127245 */ /* 0x000fe40000201000 */
[----:B------:R-:W-:Y:S01]  /*0950*/  I2FP.F32.U32 R21, R21 ;  /* 0x0000001500157245 */ /* 0x000fe20000201000 */
[C---:B------:R-:W-:Y:S01]  /*0960*/  FFMA R25, R9.reuse, R25, R22 ;  /* 0x0000001909197223 */ /* 0x040fe20000000016 */
[C---:B------:R-:W-:Y:S01]  /*0970*/  FFMA R15, R9.reuse, R15, R8 ;  /* 0x0000000f090f7223 */ /* 0x040fe20000000008 */
[----:B------:R-:W-:Y:S01]  /*0980*/  FFMA R7, R9, R7, R10 ;  /* 0x0000000709077223 */ /* 0x000fe2000000000a */
[----:B------:R-:W-:Y:S01]  /*0990*/  I2FP.F32.U32 R28, R29 ;  /* 0x0000001d001c7245 */ /* 0x000fe20000201000 */
[C---:B------:R-:W-:Y:S01]  /*09a0*/  FFMA R17, R20.reuse, R17, R25 ;  /* 0x0000001114117223 */ /* 0x040fe20000000019 */
[C---:B------:R-:W-:Y:S01]  /*09b0*/  FFMA R15, R20.reuse, R18, R15 ;  /* 0x00000012140f7223 */ /* 0x040fe2000000000f */
[----:B------:R-:W-:-:S02]  /*09c0*/  FFMA R7, R20, R21, R7 ;  /* 0x0000001514077223 */ /* 0x000fc40000000007 */
[C---:B------:R-:W-:Y:S01]  /*09d0*/  FFMA R20, R2.reuse, R27, R17 ;  /* 0x0000001b02147223 */ /* 0x040fe20000000011 */
[C---:B------:R-:W-:Y:S01]  /*09e0*/  FFMA R29, R2.reuse, R4, R15 ;  /* 0x00000004021d7223 */ /* 0x040fe2000000000f */
[----:B------:R-:W-:Y:S01]  /*09f0*/  FFMA R28, R2, R28, R7 ;  /* 0x0000001c021c7223 */ /* 0x000fe20000000007 */
[----:B------:R-:W-:Y:S06]  /*0a00*/  @P0 BRA `(.L_x_26) ;  /* 0xfffffff800200947 */ /* 0x000fec000383ffff */
[----:B------:R-:W-:-:S07]  /*0a10*/  IMAD.U32 R10, RZ, RZ, UR5 ;  /* 0x00000005ff0a7e24 */ /* 0x000fce000f8e00ff */
.L_x_25:
[----:B------:R-:W-:-:S09]  /*0a20*/  UISETP.NE.AND UP1, UPT, UR7, URZ, UPT ;  /* 0x000000ff0700728c */ /* 0x000fd2000bf25270 */
[----:B------:R-:W-:Y:S05]  /*0a30*/  BRA.U !UP1, `(.L_x_27) ;  /* 0x0000000909207547 */ /* 0x000fea000b800000 */
[----:B------:R-:W-:Y:S02]  /*0a40*/  UIADD3 UR9, UPT, UPT, UR7, -0x1, URZ ;  /* 0xffffffff07097890 */ /* 0x000fe4000fffe0ff */
[----:B------:R-:W-:Y:S02]  /*0a50*/  UISETP.NE.AND UP2, UPT, UR8, URZ, UPT ;  /* 0x000000ff0800728c */ /* 0x000fe4000bf45270 */
[----:B------:R-:W-:-:S09]  /*0a60*/  UISETP.GE.U32.AND UP1, UPT, UR9, 0x3, UPT ;  /* 0x000000030900788c */ /* 0x000fd2000bf26070 */
[----:B------:R-:W-:Y:S05]  /*0a70*/  BRA.U !UP1, `(.L_x_28) ;  /* 0x0000000509107547 */ /* 0x000fea000b800000 */
[----:B------:R-:W0:Y:S01]  /*0a80*/  LDC.64 R6, c[0x0][0x380] ;  /* 0x0000e000ff067b82 */ /* 0x000e220000000a00 */
[----:B------:R-:W1:Y:S01]  /*0a90*/  LDCU UR9, c[0x0][0x388] ;  /* 0x00007100ff0977ac */ /* 0x000e620008000800 */
[----:B------:R-:W-:-:S05]  /*0aa0*/  IMAD.IADD R17, R13, 0x1, R10 ;  /* 0x000000010d117824 */ /* 0x000fca00078e020a */
[----:B------:R-:W-:Y:S01]  /*0ab0*/  VIMNMX R4, PT, PT, RZ, R17, !PT ;  /* 0x00000011ff047248 */ /* 0x000fe20007fe0100 */
[----:B------:R-:W2:Y:S03]  /*0ac0*/  LDC.64 R2, c[0x0][0x390] ;  /* 0x0000e400ff027b82 */ /* 0x000ea60000000a00 */
[----:B------:R-:W-:-:S05]  /*0ad0*/  VIMNMX R5, PT, PT, R4, UR6, PT ;  /* 0x0000000604057c48 */ /* 0x000fca000bfe0100 */
[----:B-1----:R-:W-:Y:S01]  /*0ae0*/  IMAD R9, R14, UR9, R5 ;  /* 0x000000090e097c24 */ /* 0x002fe2000f8e0205 */
[----:B------:R-:W-:-:S03]  /*0af0*/  IADD3 R5, PT, PT, R10, UR13, RZ ;  /* 0x0000000d0a057c10 */ /* 0x000fc6000fffe0ff */
[----:B0-----:R-:W-:-:S05]  /*0b00*/  IMAD.WIDE R8, R9, 0x3, R6 ;  /* 0x0000000309087825 */ /* 0x001fca00078e0206 */
[----:B------:R-:W3:Y:S01]  /*0b10*/  LDG.E.U8 R18, desc[UR10][R8.64] ;  /* 0x0000000a08127981 */ /* 0x000ee2000c1e1100 */
[----:B--2---:R-:W-:Y:S02]  /*0b20*/  IMAD.WIDE.U32 R4, R5, 0x4, R2 ;  /* 0x0000000405047825 */ /* 0x004fe400078e0002 */
[----:B------:R-:W0:Y:S03]  /*0b30*/  LDC.64 R2, c[0x0][0x390] ;  /* 0x0000e400ff027b82 */ /* 0x000e260000000a00 */
[----:B------:R1:W2:Y:S01]  /*0b40*/  LDG.E R15, desc[UR10][R4.64] ;  /* 0x0000000a040f7981 */ /* 0x0002a2000c1e1900 */
[C---:B------:R-:W-:Y:S02]  /*0b50*/  VIADDMNMX R19, R17.reuse, 0x1, RZ, !PT ;  /* 0x0000000111137846 */ /* 0x040fe400078001ff */
[----:B------:R-:W-:Y:S02]  /*0b60*/  VIADDMNMX R21, R17, 0x2, RZ, !PT ;  /* 0x0000000211157846 */ /* 0x000fe400078001ff */
[----:B------:R-:W-:-:S02]  /*0b70*/  VIMNMX R19, PT, PT, R19, UR6, PT ;  /* 0x0000000613137c48 */ /* 0x000fc4000bfe0100 */
[----:B------:R-:W-:Y:S02]  /*0b80*/  IADD3 R16, P0, PT, R10, UR13, RZ ;  /* 0x0000000d0a107c10 */ /* 0x000fe4000ff1e0ff */
[----:B------:R-:W-:Y:S01]  /*0b90*/  VIADDMNMX R17, R17, 0x3, RZ, !PT ;  /* 0x0000000311117846 */ /* 0x000fe200078001ff */
[C---:B------:R-:W-:Y:S01]  /*0ba0*/  IMAD R19, R14.reuse, UR9, R19 ;  /* 0x000000090e137c24 */ /* 0x040fe2000f8e0213 */
[----:B------:R-:W-:Y:S02]  /*0bb0*/  VIMNMX R21, PT, PT, R21, UR6, PT ;  /* 0x0000000615157c48 */ /* 0x000fe4000bfe0100 */
[----:B------:R-:W-:Y:S01]  /*0bc0*/  VIMNMX R25, PT, PT, R17, UR6, PT ;  /* 0x0000000611197c48 */ /* 0x000fe2000bfe0100 */
[----:B------:R-:W-:Y:S02]  /*0bd0*/  IMAD.X R17, RZ, RZ, RZ, P0 ;  /* 0x000000ffff117224 */ /* 0x000fe400000e06ff */
[----:B------:R-:W-:Y:S02]  /*0be0*/  IMAD R23, R14, UR9, R21 ;  /* 0x000000090e177c24 */ /* 0x000fe4000f8e0215 */
[----:B-1----:R-:W-:Y:S01]  /*0bf0*/  IMAD.WIDE R4, R19, 0x3, R6 ;  /* 0x0000000313047825 */ /* 0x002fe200078e0206 */
[----:B------:R-:W4:Y:S01]  /*0c00*/  LDG.E.U8 R21, desc[UR10][R8.64+0x2] ;  /* 0x0000020a08157981 */ /* 0x000f22000c1e1100 */
[----:B0-----:R-:W-:-:S03]  /*0c10*/  LEA R2, P0, R16, R2, 0x2 ;  /* 0x0000000210027211 */ /* 0x001fc600078010ff */
[----:B------:R-:W5:Y:S01]  /*0c20*/  LDG.E.U8 R19, desc[UR10][R8.64+0x1] ;  /* 0x0000010a08137981 */ /* 0x000f62000c1e1100 */
[----:B------:R-:W-:Y:S01]  /*0c30*/  IMAD R25, R14, UR9, R25 ;  /* 0x000000090e197c24 */ /* 0x000fe2000f8e0219 */
[----:B------:R-:W-:Y:S01]  /*0c40*/  LEA.HI.X R3, R16, R3, R17, 0x2, P0 ;  /* 0x0000000310037211 */ /* 0x000fe200000f1411 */
[--C-:B------:R-:W-:Y:S01]  /*0c50*/  IMAD.WIDE R16, R23, 0x3, R6.reuse ;  /* 0x0000000317107825 */ /* 0x100fe200078e0206 */
[----:B------:R-:W5:Y:S04]  /*0c60*/  LDG.E.U8 R22, desc[UR10][R4.64+0x1] ;  /* 0x0000010a04167981 */ /* 0x000f68000c1e1100 */
[----:B------:R-:W5:Y:S01]  /*0c70*/  LDG.E.U8 R23, desc[UR10][R4.64] ;  /* 0x0000000a04177981 */ /* 0x000f62000c1e1100 */
[----:B------:R-:W-:-:S03]  /*0c80*/  IMAD.WIDE R6, R25, 0x3, R6 ;  /* 0x0000000319067825 */ /* 0x000fc600078e0206 */
[----:B------:R2:W5:Y:S04]  /*0c90*/  LDG.E.U8 R24, desc[UR10][R4.64+0x2] ;  /* 0x0000020a04187981 */ /* 0x000568000c1e1100 */
[----:B------:R-:W5:Y:S04]  /*0ca0*/  LDG.E.U8 R26, desc[UR10][R16.64] ;  /* 0x0000000a101a7981 */ /* 0x000f68000c1e1100 */
[----:B------:R-:W5:Y:S04]  /*0cb0*/  LDG.E R25, desc[UR10][R2.64+0x4] ;  /* 0x0000040a02197981 */ /* 0x000f68000c1e1900 */
[----:B------:R-:W5:Y:S04]  /*0cc0*/  LDG.E.U8 R8, desc[UR10][R16.64+0x2] ;  /* 0x0000020a10087981 */ /* 0x000f68000c1e1100 */
[----:B------:R-:W5:Y:S04]  /*0cd0*/  LDG.E.U8 R9, desc[UR10][R6.64] ;  /* 0x0000000a06097981 */ /* 0x000f68000c1e1100 */
[----:B------:R-:W5:Y:S01]  /*0ce0*/  LDG.E.U8 R5, desc[UR10][R6.64+0x2] ;  /* 0x0000020a06057981 */ /* 0x000f62000c1e1100 */
[----:B---3--:R-:W-:-:S03]  /*0cf0*/  I2FP.F32.U32 R27, R18 ;  /* 0x00000012001b7245 */ /* 0x008fc60000201000 */
[----:B------:R-:W3:Y:S02]  /*0d00*/  LDG.E.U8 R18, desc[UR10][R16.64+0x1] ;  /* 0x0000010a10127981 */ /* 0x000ee4000c1e1100 */
[----:B--2---:R-:W-:Y:S02]  /*0d10*/  FFMA R4, R15, R27, R20 ;  /* 0x0000001b0f047223 */ /* 0x004fe40000000014 */
[----:B------:R-:W2:Y:S04]  /*0d20*/  LDG.E R27, desc[UR10][R2.64+0x8] ;  /* 0x0000080a021b7981 */ /* 0x000ea8000c1e1900 */
[----:B------:R0:W2:Y:S04]  /*0d30*/  LDG.E.U8 R20, desc[UR10][R6.64+0x1] ;  /* 0x0000010a06147981 */ /* 0x0000a8000c1e1100 */
[----:B------:R2:W2:Y:S01]  /*0d40*/  LDG.E R2, desc[UR10][R2.64+0xc] ;  /* 0x00000c0a02027981 */ /* 0x0004a2000c1e1900 */
[----:B----4-:R-:W-:-:S02]  /*0d50*/  I2FP.F32.U32 R21, R21 ;  /* 0x0000001500157245 */ /* 0x010fc40000201000 */
[----:B-----5:R-:W-:-:S03]  /*0d60*/  I2FP.F32.U32 R19, R19 ;  /* 0x0000001300137245 */ /* 0x020fc60000201000 */
[C---:B------:R-:W-:Y:S01]  /*0d70*/  FFMA R28, R15.reuse, R21, R28 ;  /* 0x000000150f1c7223 */ /* 0x040fe2000000001c */
[----:B------:R-:W-:Y:S01]  /*0d80*/  I2FP.F32.U32 R22, R22 ;  /* 0x0000001600167245 */ /* 0x000fe20000201000 */
[----:B------:R-:W-:Y:S01]  /*0d90*/  FFMA R29, R15, R19, R29 ;  /* 0x000000130f1d7223 */ /* 0x000fe2000000001d */
[----:B------:R-:W-:Y:S02]  /*0da0*/  I2FP.F32.U32 R23, R23 ;  /* 0x0000001700177245 */ /* 0x000fe40000201000 */
[----:B------:R-:W-:Y:S02]  /*0db0*/  I2FP.F32.U32 R15, R24 ;  /* 0x00000018000f7245 */ /* 0x000fe40000201000 */
[----:B------:R-:W-:Y:S01]  /*0dc0*/  I2FP.F32.U32 R26, R26 ;  /* 0x0000001a001a7245 */ /* 0x000fe20000201000 */
[C---:B------:R-:W-:Y:S01]  /*0dd0*/  FFMA R4, R25.reuse, R23, R4 ;  /* 0x0000001719047223 */ /* 0x040fe20000000004 */
[C---:B------:R-:W-:Y:S01]  /*0de0*/  FFMA R22, R25.reuse, R22, R29 ;  /* 0x0000001619167223 */ /* 0x040fe2000000001d */
[----:B------:R-:W-:Y:S01]  /*0df0*/  FFMA R28, R25, R15, R28 ;  /* 0x0000000f191c7223 */ /* 0x000fe2000000001c */
[----:B------:R-:W-:-:S02]  /*0e00*/  I2FP.F32.U32 R8, R8 ;  /* 0x0000000800087245 */ /* 0x000fc40000201000 */
[----:B------:R-:W-:Y:S02]  /*0e10*/  I2FP.F32.U32 R9, R9 ;  /* 0x0000000900097245 */ /* 0x000fe40000201000 */
[----:B0-----:R-:W-:Y:S01]  /*0e20*/  I2FP.F32.U32 R6, R5 ;  /* 0x0000000500067245 */ /* 0x001fe20000201000 */
[----:B------:R-:W-:Y:S01]  /*0e30*/  VIADD R10, R10, 0x4 ;  /* 0x000000040a0a7836 */ /* 0x000fe20000000000 */
[----:B---3--:R-:W-:Y:S01]  /*0e40*/  I2FP.F32.U32 R7, R18 ;  /* 0x0000001200077245 */ /* 0x008fe20000201000 */
[----:B--2---:R-:W-:-:S04]  /*0e50*/  FFMA R3, R27, R26, R4 ;  /* 0x0000001a1b037223 */ /* 0x004fc80000000004 */
[C---:B------:R-:W-:Y:S01]  /*0e60*/  FFMA R7, R27.reuse, R7, R22 ;  /* 0x000000071b077223 */ /* 0x040fe20000000016 */
[----:B------:R-:W-:Y:S01]  /*0e70*/  FFMA R27, R27, R8, R28 ;  /* 0x000000081b1b7223 */ /* 0x000fe2000000001c */
[----:B------:R-:W-:Y:S01]  /*0e80*/  I2FP.F32.U32 R4, R20 ;  /* 0x0000001400047245 */ /* 0x000fe20000201000 */
[----:B------:R-:W-:-:S04]  /*0e90*/  FFMA R20, R2, R9, R3 ;  /* 0x0000000902147223 */ /* 0x000fc80000000003 */
[C---:B------:R-:W-:Y:S01]  /*0ea0*/  FFMA R29, R2.reuse, R4, R7 ;  /* 0x00000004021d7223 */ /* 0x040fe20000000007 */
[----:B------:R-:W-:-:S07]  /*0eb0*/  FFMA R28, R2, R6, R27 ;  /* 0x00000006021c7223 */ /* 0x000fce000000001b */
.L_x_28:
[----:B------:R-:W-:Y:S05]  /*0ec0*/  BRA.U !UP2, `(.L_x_27) ;  /* 0x000000010afc7547 */ /* 0x000fea000b800000 */
[----:B------:R-:W-:Y:S02]  /*0ed0*/  UISETP.NE.AND UP1, UPT, UR8, 0x1, UPT ;  /* 0x000000010800788c */ /* 0x000fe4000bf25270 */
[----:B------:R-:W-:-:S07]  /*0ee0*/  ULOP3.LUT UP2, URZ, UR14, 0x1, URZ, 0xc0, !UPT ;  /* 0x000000010eff7892 */ /* 0x000fce000f84c0ff */
[----:B------:R-:W-:Y:S05]  /*0ef0*/  BRA.U !UP1, `(.L_x_29) ;  /* 0x0000000109a07547 */ /* 0x000fea000b800000 */
[----:B------:R-:W0:Y:S01]  /*0f00*/  LDC.64 R8, c[0x0][0x380] ;  /* 0x0000e000ff087b82 */ /* 0x000e220000000a00 */
[----:B------:R-:W1:Y:S01]  /*0f10*/  LDCU UR9, c[0x0][0x388] ;  /* 0x00007100ff0977ac */ /* 0x000e620008000800 */
[----:B------:R-:W-:Y:S01]  /*0f20*/  IADD3 R2, PT, PT, R13, R10, RZ ;  /* 0x0000000a0d027210 */ /* 0x000fe20007ffe0ff */
[----:B------:R-:W-:-:S03]  /*0f30*/  VIADD R17, R10, UR13 ;  /* 0x0000000d0a117c36 */ /* 0x000fc60008000000 */
[----:B------:R-:W-:Y:S02]  /*0f40*/  VIMNMX R3, PT, PT, RZ, R2, !PT ;  /* 0x00000002ff037248 */ /* 0x000fe40007fe0100 */
[----:B------:R-:W2:Y:S01]  /*0f50*/  LDC.64 R6, c[0x0][0x390] ;  /* 0x0000e400ff067b82 */ /* 0x000ea20000000a00 */
[----:B------:R-:W-:Y:S02]  /*0f60*/  VIADDMNMX R2, R2, 0x1, RZ, !PT ;  /* 0x0000000102027846 */ /* 0x000fe400078001ff */
[----:B------:R-:W-:Y:S02]  /*0f70*/  VIMNMX R3, PT, PT, R3, UR6, PT ;  /* 0x0000000603037c48 */ /* 0x000fe4000bfe0100 */
[----:B------:R-:W-:-:S03]  /*0f80*/  VIMNMX R15, PT, PT, R2, UR6, PT ;  /* 0x00000006020f7c48 */ /* 0x000fc6000bfe0100 */
[----:B------:R-:W3:Y:S01]  /*0f90*/  LDC.64 R4, c[0x0][0x390] ;  /* 0x0000e400ff047b82 */ /* 0x000ee20000000a00 */
[C---:B-1----:R-:W-:Y:S02]  /*0fa0*/  IMAD R3, R14.reuse, UR9, R3 ;  /* 0x000000090e037c24 */ /* 0x042fe4000f8e0203 */
[----:B------:R-:W-:Y:S01]  /*0fb0*/  IMAD R19, R14, UR9, R15 ;  /* 0x000000090e137c24 */ /* 0x000fe2000f8e020f */
[----:B------:R-:W-:Y:S01]  /*0fc0*/  IADD3 R15, P0, PT, R10, UR13, RZ ;  /* 0x0000000d0a0f7c10 */ /* 0x000fe2000ff1e0ff */
[----:B0-----:R-:W-:-:S04]  /*0fd0*/  IMAD.WIDE R2, R3, 0x3, R8 ;  /* 0x0000000303027825 */ /* 0x001fc800078e0208 */
[----:B------:R-:W-:Y:S01]  /*0fe0*/  IMAD.X R22, RZ, RZ, RZ, P0 ;  /* 0x000000ffff167224 */ /* 0x000fe200000e06ff */
[----:B------:R-:W4:Y:S01]  /*0ff0*/  LDG.E.U8 R16, desc[UR10][R2.64+0x1] ;  /* 0x0000010a02107981 */ /* 0x000f22000c1e1100 */
[----:B------:R-:W-:-:S03]  /*1000*/  IMAD.WIDE R8, R19, 0x3, R8 ;  /* 0x0000000313087825 */ /* 0x000fc600078e0208 */
[----:B------:R-:W5:Y:S01]  /*1010*/  LDG.E.U8 R18, desc[UR10][R2.64+0x2] ;  /* 0x0000020a02127981 */ /* 0x000f62000c1e1100 */
[----:B--2---:R-:W-:-:S03]  /*1020*/  IMAD.WIDE.U32 R6, R17, 0x4, R6 ;  /* 0x0000000411067825 */ /* 0x004fc600078e0006 */
[----:B------:R-:W2:Y:S01]  /*1030*/  LDG.E.U8 R17, desc[UR10][R2.64] ;  /* 0x0000000a02117981 */ /* 0x000ea2000c1e1100 */
[----:B---3--:R-:W-:-:S03]  /*1040*/  LEA R4, P0, R15, R4, 0x2 ;  /* 0x000000040f047211 */ /* 0x008fc600078010ff */
[----:B------:R-:W3:Y:S01]  /*1050*/  LDG.E.U8 R19, desc[UR10][R8.64+0x1] ;  /* 0x0000010a08137981 */ /* 0x000ee2000c1e1100 */
[----:B------:R-:W-:-:S03]  /*1060*/  LEA.HI.X R5, R15, R5, R22, 0x2, P0 ;  /* 0x000000050f057211 */ /* 0x000fc600000f1416 */
[----:B------:R-:W3:Y:S04]  /*1070*/  LDG.E.U8 R21, desc[UR10][R8.64+0x2] ;  /* 0x0000020a08157981 */ /* 0x000ee8000c1e1100 */
[----:B------:R-:W3:Y:S04]  /*1080*/  LDG.E.U8 R15, desc[UR10][R8.64] ;  /* 0x0000000a080f7981 */ /* 0x000ee8000c1e1100 */
[----:B------:R-:W3:Y:S04]  /*1090*/  LDG.E R7, desc[UR10][R6.64] ;  /* 0x0000000a06077981 */ /* 0x000ee8000c1e1900 */
[----:B------:R-:W3:Y:S01]  /*10a0*/  LDG.E R4, desc[UR10][R4.64+0x4] ;  /* 0x0000040a04047981 */ /* 0x000ee2000c1e1900 */
[----:B------:R-:W-:-:S02]  /*10b0*/  IADD3 R10, PT, PT, R10, 0x2, RZ ;  /* 0x000000020a0a7810 */ /* 0x000fc40007ffe0ff */
[----:B----4-:R-:W-:Y:S02]  /*10c0*/  I2FP.F32.U32 R16, R16 ;  /* 0x0000001000107245 */ /* 0x010fe40000201000 */
[----:B-----5:R-:W-:Y:S02]  /*10d0*/  I2FP.F32.U32 R18, R18 ;  /* 0x0000001200127245 */ /* 0x020fe40000201000 */
[----:B--2---:R-:W-:Y:S02]  /*10e0*/  I2FP.F32.U32 R17, R17 ;  /* 0x0000001100117245 */ /* 0x004fe40000201000 */
[----:B---3--:R-:W-:Y:S02]  /*10f0*/  I2FP.F32.U32 R19, R19 ;  /* 0x0000001300137245 */ /* 0x008fe40000201000 */
[----:B------:R-:W-:Y:S02]  /*1100*/  I2FP.F32.U32 R21, R21 ;  /* 0x0000001500157245 */ /* 0x000fe40000201000 */
[----:B------:R-:W-:Y:S01]  /*1110*/  I2FP.F32.U32 R15, R15 ;  /* 0x0000000f000f7245 */ /* 0x000fe20000201000 */
[C---:B------:R-:W-:Y:S01]  /*1120*/  FFMA R17, R7.reuse, R17, R20 ;  /* 0x0000001107117223 */ /* 0x040fe20000000014 */
[C---:B------:R-:W-:Y:S01]  /*1130*/  FFMA R16, R7.reuse, R16, R29 ;  /* 0x0000001007107223 */ /* 0x040fe2000000001d */
[----:B------:R-:W-:-:S02]  /*1140*/  FFMA R18, R7, R18, R28 ;  /* 0x0000001207127223 */ /* 0x000fc4000000001c */
[C---:B------:R-:W-:Y:S01]  /*1150*/  FFMA R20, R4.reuse, R15, R17 ;  /* 0x0000000f04147223 */ /* 0x040fe20000000011 */
[C---:B------:R-:W-:Y:S01]  /*1160*/  FFMA R29, R4.reuse, R19, R16 ;  /* 0x00000013041d7223 */ /* 0x040fe20000000010 */
[----:B------:R-:W-:-:S07]  /*1170*/  FFMA R28, R4, R21, R18 ;  /* 0x00000015041c7223 */ /* 0x000fce0000000012 */
.L_x_29:
[----:B------:R-:W-:Y:S05]  /*1180*/  BRA.U !UP2, `(.L_x_27) ;  /* 0x000000010a4c7547 */ /* 0x000fea000b800000 */
[----:B------:R-:W0:Y:S01]  /*1190*/  LDC.64 R4, c[0x0][0x380] ;  /* 0x0000e000ff047b82 */ /* 0x000e220000000a00 */
[----:B------:R-:W1:Y:S01]  /*11a0*/  LDCU UR9, c[0x0][0x388] ;  /* 0x00007100ff0977ac */ /* 0x000e620008000800 */
[----:B------:R-:W-:-:S04]  /*11b0*/  VIADDMNMX R6, R13, R10, RZ, !PT ;  /* 0x0000000a0d067246 */ /* 0x000fc800078001ff */
[----:B------:R-:W-:Y:S02]  /*11c0*/  VIMNMX R7, PT, PT, R6, UR6, PT ;  /* 0x0000000606077c48 */ /* 0x000fe4000bfe0100 */
[----:B------:R-:W2:Y:S03]  /*11d0*/  LDC.64 R2, c[0x0][0x390] ;  /* 0x0000e400ff027b82 */ /* 0x000ea60000000a00 */
[----:B-1----:R-:W-:Y:S02]  /*11e0*/  IMAD R9, R14, UR9, R7 ;  /* 0x000000090e097c24 */ /* 0x002fe4000f8e0207 */
[----:B------:R-:W-:Y:S02]  /*11f0*/  VIADD R7, R10, UR13 ;  /* 0x0000000d0a077c36 */ /* 0x000fe40008000000 */
[----:B0-----:R-:W-:-:S05]  /*1200*/  IMAD.WIDE R4, R9, 0x3, R4 ;  /* 0x0000000309047825 */ /* 0x001fca00078e0204 */
[----:B------:R-:W3:Y:S01]  /*1210*/  LDG.E.U8 R6, desc[UR10][R4.64] ;  /* 0x0000000a04067981 */ /* 0x000ee2000c1e1100 */
[----:B--2---:R-:W-:-:S03]  /*1220*/  IMAD.WIDE.U32 R2, R7, 0x4, R2 ;  /* 0x0000000407027825 */ /* 0x004fc600078e0002 */
[----:B------:R-:W2:Y:S04]  /*1230*/  LDG.E.U8 R9, desc[UR10][R4.64+0x2] ;  /* 0x0000020a04097981 */ /* 0x000ea8000c1e1100 */
[----:B------:R-:W4:Y:S04]  /*1240*/  LDG.E.U8 R7, desc[UR10][R4.64+0x1] ;  /* 0x0000010a04077981 */ /* 0x000f28000c1e1100 */
[----:B------:R-:W5:Y:S01]  /*1250*/  LDG.E R3, desc[UR10][R2.64] ;  /* 0x0000000a02037981 */ /* 0x000f62000c1e1900 */
[----:B---3--:R-:W-:Y:S02]  /*1260*/  I2FP.F32.U32 R6, R6 ;  /* 0x0000000600067245 */ /* 0x008fe40000201000 */
[----:B--2---:R-:W-:-:S02]  /*1270*/  I2FP.F32.U32 R9, R9 ;  /* 0x0000000900097245 */ /* 0x004fc40000201000 */
[----:B----4-:R-:W-:Y:S01]  /*1280*/  I2FP.F32.U32 R8, R7 ;  /* 0x0000000700087245 */ /* 0x010fe20000201000 */
[----:B-----5:R-:W-:-:S04]  /*1290*/  FFMA R20, R3, R6, R20 ;  /* 0x0000000603147223 */ /* 0x020fc80000000014 */
[C---:B------:R-:W-:Y:S01]  /*12a0*/  FFMA R29, R3.reuse, R8, R29 ;  /* 0x00000008031d7223 */ /* 0x040fe2000000001d */
[----:B------:R-:W-:-:S07]  /*12b0*/  FFMA R28, R3, R9, R28 ;  /* 0x00000009031c7223 */ /* 0x000fce000000001c */
.L_x_27:
[----:B------:R-:W-:Y:S05]  /*12c0*/  BRA.U UP0, `(.L_x_30) ;  /* 0xffffffed00c07547 */ /* 0x000fea000b83ffff */
.L_x_24:
[----:B------:R-:W0:Y:S01]  /*12d0*/  LDC.64 R2, c[0x0][0x3a0] ;  /* 0x0000e800ff027b82 */ /* 0x000e220000000a00 */
[----:B------:R-:W1:Y:S01]  /*12e0*/  LDCU UR4, c[0x0][0x388] ;  /* 0x00007100ff0477ac */ /* 0x000e620008000800 */
[----:B------:R-:W-:Y:S02]  /*12f0*/  FMNMX R29, RZ, R29, !PT ;  /* 0x0000001dff1d7209 */ /* 0x000fe40007800000 */
[----:B------:R-:W-:Y:S02]  /*1300*/  FMNMX R20, RZ, R20, !PT ;  /* 0x00000014ff147209 */ /* 0x000fe40007800000 */
[----:B------:R-:W-:Y:S02]  /*1310*/  FMNMX R28, RZ, R28, !PT ;  /* 0x0000001cff1c7209 */ /* 0x000fe40007800000 */
[----:B------:R-:W-:Y:S02]  /*1320*/  FMNMX R29, R29, 255, PT ;  /* 0x437f00001d1d7809 */ /* 0x000fe40003800000 */
[----:B------:R-:W-:-:S02]  /*1330*/  FMNMX R20, R20, 255, PT ;  /* 0x437f000014147809 */ /* 0x000fc40003800000 */
[----:B------:R-:W-:Y:S02]  /*1340*/  FMNMX R28, R28, 255, PT ;  /* 0x437f00001c1c7809 */ /* 0x000fe40003800000 */
[----:B------:R-:W2:Y:S01]  /*1350*/  F2I.U32.TRUNC.NTZ R5, R20 ;  /* 0x0000001400057305 */ /* 0x000ea2000020f000 */
[----:B-1----:R-:W-:-:S07]  /*1360*/  IMAD R11, R0, UR4, R11 ;  /* 0x00000004000b7c24 */ /* 0x002fce000f8e020b */
[----:B------:R-:W1:Y:S01]  /*1370*/  F2I.U32.TRUNC.NTZ R29, R29 ;  /* 0x0000001d001d7305 */ /* 0x000e62000020f000 */
[----:B0-----:R-:W-:-:S05]  /*1380*/  IMAD.WIDE R2, R11, 0x3, R2 ;  /* 0x000000030b027825 */ /* 0x001fca00078e0202 */
[----:B--2---:R-:W-:Y:S02]  /*1390*/  STG.E.U8 desc[UR10][R2.64], R5 ;  /* 0x0000000502007986 */ /* 0x004fe4000c10110a */
[----:B------:R-:W0:Y:S02]  /*13a0*/  F2I.U32.TRUNC.NTZ R7, R28 ;  /* 0x0000001c00077305 */ /* 0x000e24000020f000 */
[----:B-1----:R-:W-:Y:S04]  /*13b0*/  STG.E.U8 desc[UR10][R2.64+0x1], R29 ;  /* 0x0000011d02007986 */ /* 0x002fe8000c10110a */
[----:B0-----:R-:W-:Y:S01]  /*13c0*/  STG.E.U8 desc[UR10][R2.64+0x2], R7 ;  /* 0x0000020702007986 */ /* 0x001fe2000c10110a */
[----:B------:R-:W-:Y:S05]  /*13d0*/  EXIT ;  /* 0x000000000000794d */ /* 0x000fea0003800000 */
.L_x_31:
        /* <DEDUP_REMOVED lines=10> */
.L_x_34:


//--------------------- .nv.shared._Z14blurImgKernel3P6uchar3iiiS0_ --------------------------
	.section	.nv.shared._Z14blurImgKernel3P6uchar3iiiS0_,"aw",@nobits
	.sectionflags	@""
	.align	16
	.zero		1024


//--------------------- .nv.shared.reserved.0     --------------------------
	.section	.nv.shared.reserved.0,"aw",@nobits
	.weak		__nv_reservedSMEM_offset_0_alias
	.size		__nv_reservedSMEM_offset_0_alias, 0, 64
	.other		__nv_reservedSMEM_offset_0_alias,@"STO_CUDA_RESERVED_SHARED STV_DEFAULT"
__nv_reservedSMEM_offset_0_alias:
	.zero		0
	.zero		64


//--------------------- .nv.shared._Z14blurImgKernel2P6uchar3iiPfiS0_ --------------------------
	.section	.nv.shared._Z14blurImgKernel2P6uchar3iiPfiS0_,"aw",@nobits
	.sectionflags	@""
	.align	16
	.zero		1024


//--------------------- .nv.shared._Z14blurImgKernel1P6uchar3iiPfiS0_ --------------------------
	.section	.nv.shared._Z14blurImgKernel1P6uchar3iiPfiS0_,"aw",@nobits
	.sectionflags	@""
	.align	16
	.zero		1024


//--------------------- .nv.constant0._Z14blurImgKernel3P6uchar3iiiS0_ --------------------------
	.section	.nv.constant0._Z14blurImgKernel3P6uchar3iiiS0_,"a",@progbits
	.sectionflags	@""
	.align	4
.nv.constant0._Z14blurImgKernel3P6uchar3iiiS0_:
	.zero		928


//--------------------- .nv.constant0._Z14blurImgKernel2P6uchar3iiPfiS0_ --------------------------
	.section	.nv.constant0._Z14blurImgKernel2P6uchar3iiPfiS0_,"a",@progbits
	.sectionflags	@""
	.align	4
.nv.constant0._Z14blurImgKernel2P6uchar3iiPfiS0_:
	.zero		936


//--------------------- .nv.constant0._Z14blurImgKernel1P6uchar3iiPfiS0_ --------------------------
	.section	.nv.constant0._Z14blurImgKernel1P6uchar3iiPfiS0_,"a",@progbits
	.sectionflags	@""
	.align	4
.nv.constant0._Z14blurImgKernel1P6uchar3iiPfiS0_:
	.zero		936


//--------------------- SYMBOLS --------------------------

	.type		.nv.reservedSmem.offset0,@object
	.size		.nv.reservedSmem.offset0,0x4
	.type		.nv.reservedSmem.cap,@object
	.size		.nv.reservedSmem.cap,0x4
